// auto-generated by cutlass_sweep.gemm — config: {"arch": "sm_100", "cluster_m": 2, "cluster_n": 2, "dtype": "bf16", "dtype_b": "bf16", "layout": "nt", "stages": 0, "tile_k": 32, "tile_m": 256, "tile_n": 64}
#include "cutlass/cutlass.h"
#include "cutlass/gemm/collective/collective_builder.hpp"
#include "cutlass/gemm/device/gemm_universal_adapter.h"
#include "cutlass/gemm/kernel/gemm_universal.hpp"
#include "cutlass/epilogue/collective/collective_builder.hpp"

using ElemA = cutlass::bfloat16_t;
using ElemB = cutlass::bfloat16_t;
using ElemCD = cutlass::bfloat16_t;
using Acc  = float;
using TileShape    = cute::Shape<cute::_256, cute::_64, cute::_32>;
using ClusterShape = cute::Shape<cute::_2, cute::_2, cute::_1>;

using CollectiveEpilogue = typename cutlass::epilogue::collective::CollectiveBuilder<
    cutlass::arch::Sm100, cutlass::arch::OpClassTensorOp,
    TileShape, ClusterShape,
    cutlass::epilogue::collective::EpilogueTileAuto,
    Acc, Acc,
    ElemCD, cutlass::layout::RowMajor, 128 / cutlass::sizeof_bits<ElemCD>::value,
    ElemCD, cutlass::layout::RowMajor, 128 / cutlass::sizeof_bits<ElemCD>::value,
    cutlass::epilogue::collective::EpilogueScheduleAuto
  >::CollectiveOp;

using CollectiveMainloop = typename cutlass::gemm::collective::CollectiveBuilder<
    cutlass::arch::Sm100, cutlass::arch::OpClassTensorOp,
    ElemA, cutlass::layout::RowMajor, 128 / cutlass::sizeof_bits<ElemA>::value,
    ElemB, cutlass::layout::ColumnMajor, 128 / cutlass::sizeof_bits<ElemB>::value,
    Acc,
    TileShape, ClusterShape,
    cutlass::gemm::collective::StageCountAutoCarveout<static_cast<int>(sizeof(typename CollectiveEpilogue::SharedStorage))>,
    cutlass::gemm::collective::KernelScheduleAuto
  >::CollectiveOp;

using GemmKernel = cutlass::gemm::kernel::GemmUniversal<
    cute::Shape<int,int,int,int>,
    CollectiveMainloop,
    CollectiveEpilogue
>;
using Gemm = cutlass::gemm::device::GemmUniversalAdapter<GemmKernel>;

// Force the device kernel symbol into the cubin without needing a host main.
auto* _anchor = &cutlass::device_kernel<GemmKernel>;


// ===== COMPILED SASS (sm_100a) =====

	.target	sm_100a

	.elftype	@"ET_EXEC"


//--------------------- .note.nv.tkinfo           --------------------------
	.section	.note.nv.tkinfo,"",@"SHT_NOTE"
	.sectionflags	@"SHF_NOTE_NV_TKINFO"
	.tkinfo
        /*0018*/ 	.word	0x00000002
        /*0030*/ 	.string	""
        /*0030*/ 	.string	"ptxas"
        /*0030*/ 	.string	"Cuda compilation tools, release 13.0, V13.0.88"
        /*0030*/ 	.string	"Build cuda_13.0.r13.0/compiler.36424714_0"
        /*0030*/ 	.string	"-arch sm_100a -m 64 "



//--------------------- .note.nv.cuinfo           --------------------------
	.section	.note.nv.cuinfo,"",@"SHT_NOTE"
	.sectionflags	@"SHF_NOTE_NV_CUINFO"
        /*0018*/ 	.short	0x0002
        /*001a*/ 	.short	0x0064
        /*001c*/ 	.short	0x0082
	.zero		2


//--------------------- .nv.info                  --------------------------
	.section	.nv.info,"",@"SHT_CUDA_INFO"
	.align	4


	//----- nvinfo : EIATTR_REGCOUNT
	.align		4
        /*0000*/ 	.byte	0x04, 0x2f
        /*0002*/ 	.short	(.L_19 - .L_18)
	.align		4
.L_18:
        /*0004*/ 	.word	index@(_ZN7cutlass13device_kernelINS_4gemm6kernel13GemmUniversalIN4cute5tupleIJiiiiEEENS1_10collective13CollectiveMmaINS1_35MainloopSm100TmaUmmaWarpSpecializedILi20ELi2ELi4ENS5_IJNS4_1CILi2EEESB_NSA_ILi1EEEEEEEENS5_IJNSA_ILi256EEENSA_ILi64EEENSA_ILi32EEEEEENS_10bfloat16_tENS5_IJlSC_lEEESJ_SK_NS4_8TiledMMAINS4_8MMA_AtomIJNS4_26SM100_MMA_F16BF16_2x1SM_SSISJ_SJ_fLi256ELi64ELNS4_4UMMA5MajorE0ELSP_0ELNSO_7ScaleInE0ELSQ_0EEEEEENS4_6LayoutINS5_IJSC_SC_SC_EEENS5_IJNSA_ILi0EEESV_SV_EEEEENS5_IJNS4_10UnderscoreESY_SY_EEEEENS4_28SM100_TMA_2SM_LOAD_MULTICASTENS4_14ComposedLayoutINS4_7SwizzleILi2ELi4ELi3EEENS4_18smem_ptr_flag_bitsILi16EEENST_INS5_IJNSA_ILi8EEESH_EEENS5_IJSH_SC_EEEEEEEvNS4_8identityENS4_18SM100_TMA_2SM_LOADES1B_vS1C_EENS_8epilogue10collective18CollectiveEpilogueINS1F_23Sm100TmaWarpSpecializedILi3ELi2ELi32ELb1ELb0EEEJNS5_IJNSA_ILi128EEESG_SH_EEENS5_IJNST_IS1K_SC_EENST_ISH_SC_EEEEESJ_SK_SJ_SK_NS1F_6fusion15FusionCallbacksIS1J_NS1P_17LinearCombinationISJ_fSJ_fLNS_15FloatRoundStyleE2EEES1L_S1O_JEEENS4_5SM1004TMEM4LOAD26SM100_TMEM_LOAD_32dp32b32xENS4_13SM90_TMA_LOADES1B_NS4_39AutoVectorizingCopyWithAssumedAlignmentILi128EEENS4_14SM90_TMA_STOREES1B_S21_S21_EEEvvEEEEvNT_6ParamsE)
        /*0008*/ 	.word	0x00000078


	//----- nvinfo : EIATTR_FRAME_SIZE
	.align		4
.L_19:
        /*000c*/ 	.byte	0x04, 0x11
        /*000e*/ 	.short	(.L_21 - .L_20)
	.align		4
.L_20:
        /*0010*/ 	.word	index@($__internal_2_$__cuda_sm10x_tcgen05_guardrail_trap_unallocated_columns_being_dealloced)
        /*0014*/ 	.word	0x00000000


	//----- nvinfo : EIATTR_FRAME_SIZE
	.align		4
.L_21:
        /*0018*/ 	.byte	0x04, 0x11
        /*001a*/ 	.short	(.L_23 - .L_22)
	.align		4
.L_22:
        /*001c*/ 	.word	index@($__internal_1_$__cuda_sm10x_tcgen05_guardrail_trap_phase_invalid_during_alloc)
        /*0020*/ 	.word	0x00000000


	//----- nvinfo : EIATTR_FRAME_SIZE
	.align		4
.L_23:
        /*0024*/ 	.byte	0x04, 0x11
        /*0026*/ 	.short	(.L_25 - .L_24)
	.align		4
.L_24:
        /*0028*/ 	.word	index@($__internal_0_$__cuda_sm10x_tcgen05_guardrail_trap_col_being_dealloced_not_returned_by_alloc)
        /*002c*/ 	.word	0x00000000


	//----- nvinfo : EIATTR_FRAME_SIZE
	.align		4
.L_25:
        /*0030*/ 	.byte	0x04, 0x11
        /*0032*/ 	.short	(.L_27 - .L_26)
	.align		4
.L_26:
        /*0034*/ 	.word	index@(_ZN7cutlass13device_kernelINS_4gemm6kernel13GemmUniversalIN4cute5tupleIJiiiiEEENS1_10collective13CollectiveMmaINS1_35MainloopSm100TmaUmmaWarpSpecializedILi20ELi2ELi4ENS5_IJNS4_1CILi2EEESB_NSA_ILi1EEEEEEEENS5_IJNSA_ILi256EEENSA_ILi64EEENSA_ILi32EEEEEENS_10bfloat16_tENS5_IJlSC_lEEESJ_SK_NS4_8TiledMMAINS4_8MMA_AtomIJNS4_26SM100_MMA_F16BF16_2x1SM_SSISJ_SJ_fLi256ELi64ELNS4_4UMMA5MajorE0ELSP_0ELNSO_7ScaleInE0ELSQ_0EEEEEENS4_6LayoutINS5_IJSC_SC_SC_EEENS5_IJNSA_ILi0EEESV_SV_EEEEENS5_IJNS4_10UnderscoreESY_SY_EEEEENS4_28SM100_TMA_2SM_LOAD_MULTICASTENS4_14ComposedLayoutINS4_7SwizzleILi2ELi4ELi3EEENS4_18smem_ptr_flag_bitsILi16EEENST_INS5_IJNSA_ILi8EEESH_EEENS5_IJSH_SC_EEEEEEEvNS4_8identityENS4_18SM100_TMA_2SM_LOADES1B_vS1C_EENS_8epilogue10collective18CollectiveEpilogueINS1F_23Sm100TmaWarpSpecializedILi3ELi2ELi32ELb1ELb0EEEJNS5_IJNSA_ILi128EEESG_SH_EEENS5_IJNST_IS1K_SC_EENST_ISH_SC_EEEEESJ_SK_SJ_SK_NS1F_6fusion15FusionCallbacksIS1J_NS1P_17LinearCombinationISJ_fSJ_fLNS_15FloatRoundStyleE2EEES1L_S1O_JEEENS4_5SM1004TMEM4LOAD26SM100_TMEM_LOAD_32dp32b32xENS4_13SM90_TMA_LOADES1B_NS4_39AutoVectorizingCopyWithAssumedAlignmentILi128EEENS4_14SM90_TMA_STOREES1B_S21_S21_EEEvvEEEEvNT_6ParamsE)
        /*0038*/ 	.word	0x00000000


	//----- nvinfo : EIATTR_MIN_STACK_SIZE
	.align		4
.L_27:
        /*003c*/ 	.byte	0x04, 0x12
        /*003e*/ 	.short	(.L_29 - .L_28)
	.align		4
.L_28:
        /*0040*/ 	.word	index@(_ZN7cutlass13device_kernelINS_4gemm6kernel13GemmUniversalIN4cute5tupleIJiiiiEEENS1_10collective13CollectiveMmaINS1_35MainloopSm100TmaUmmaWarpSpecializedILi20ELi2ELi4ENS5_IJNS4_1CILi2EEESB_NSA_ILi1EEEEEEEENS5_IJNSA_ILi256EEENSA_ILi64EEENSA_ILi32EEEEEENS_10bfloat16_tENS5_IJlSC_lEEESJ_SK_NS4_8TiledMMAINS4_8MMA_AtomIJNS4_26SM100_MMA_F16BF16_2x1SM_SSISJ_SJ_fLi256ELi64ELNS4_4UMMA5MajorE0ELSP_0ELNSO_7ScaleInE0ELSQ_0EEEEEENS4_6LayoutINS5_IJSC_SC_SC_EEENS5_IJNSA_ILi0EEESV_SV_EEEEENS5_IJNS4_10UnderscoreESY_SY_EEEEENS4_28SM100_TMA_2SM_LOAD_MULTICASTENS4_14ComposedLayoutINS4_7SwizzleILi2ELi4ELi3EEENS4_18smem_ptr_flag_bitsILi16EEENST_INS5_IJNSA_ILi8EEESH_EEENS5_IJSH_SC_EEEEEEEvNS4_8identityENS4_18SM100_TMA_2SM_LOADES1B_vS1C_EENS_8epilogue10collective18CollectiveEpilogueINS1F_23Sm100TmaWarpSpecializedILi3ELi2ELi32ELb1ELb0EEEJNS5_IJNSA_ILi128EEESG_SH_EEENS5_IJNST_IS1K_SC_EENST_ISH_SC_EEEEESJ_SK_SJ_SK_NS1F_6fusion15FusionCallbacksIS1J_NS1P_17LinearCombinationISJ_fSJ_fLNS_15FloatRoundStyleE2EEES1L_S1O_JEEENS4_5SM1004TMEM4LOAD26SM100_TMEM_LOAD_32dp32b32xENS4_13SM90_TMA_LOADES1B_NS4_39AutoVectorizingCopyWithAssumedAlignmentILi128EEENS4_14SM90_TMA_STOREES1B_S21_S21_EEEvvEEEEvNT_6ParamsE)
        /*0044*/ 	.word	0x00000000
.L_29:


//--------------------- .nv.compat                --------------------------
	.section	.nv.compat,"",@"SHT_CUDA_COMPAT_INFO"
	.align	4
        /*0000*/ 	.byte	0x02, 0x09, 0x01, 0x00, 0x02, 0x02, 0x02, 0x00, 0x02, 0x05, 0x05, 0x00, 0x03, 0x07, 0x01, 0x01
        /*0010*/ 	.byte	0x02, 0x03, 0x01, 0x00, 0x02, 0x06, 0x01, 0x00, 0x04, 0x0b, 0x08, 0x00, 0x09, 0x00, 0x00, 0x00
        /*0020*/ 	.byte	0x00, 0x00, 0x00, 0x00


//--------------------- .nv.info._ZN7cutlass13device_kernelINS_4gemm6kernel13GemmUniversalIN4cute5tupleIJiiiiEEENS1_10collective13CollectiveMmaINS1_35MainloopSm100TmaUmmaWarpSpecializedILi20ELi2ELi4ENS5_IJNS4_1CILi2EEESB_NSA_ILi1EEEEEEEENS5_IJNSA_ILi256EEENSA_ILi64EEENSA_ILi32EEEEEENS_10bfloat16_tENS5_IJlSC_lEEESJ_SK_NS4_8TiledMMAINS4_8MMA_AtomIJNS4_26SM100_MMA_F16BF16_2x1SM_SSISJ_SJ_fLi256ELi64ELNS4_4UMMA5MajorE0ELSP_0ELNSO_7ScaleInE0ELSQ_0EEEEEENS4_6LayoutINS5_IJSC_SC_SC_EEENS5_IJNSA_ILi0EEESV_SV_EEEEENS5_IJNS4_10UnderscoreESY_SY_EEEEENS4_28SM100_TMA_2SM_LOAD_MULTICASTENS4_14ComposedLayoutINS4_7SwizzleILi2ELi4ELi3EEENS4_18smem_ptr_flag_bitsILi16EEENST_INS5_IJNSA_ILi8EEESH_EEENS5_IJSH_SC_EEEEEEEvNS4_8identityENS4_18SM100_TMA_2SM_LOADES1B_vS1C_EENS_8epilogue10collective18CollectiveEpilogueINS1F_23Sm100TmaWarpSpecializedILi3ELi2ELi32ELb1ELb0EEEJNS5_IJNSA_ILi128EEESG_SH_EEENS5_IJNST_IS1K_SC_EENST_ISH_SC_EEEEESJ_SK_SJ_SK_NS1F_6fusion15FusionCallbacksIS1J_NS1P_17LinearCombinationISJ_fSJ_fLNS_15FloatRoundStyleE2EEES1L_S1O_JEEENS4_5SM1004TMEM4LOAD26SM100_TMEM_LOAD_32dp32b32xENS4_13SM90_TMA_LOADES1B_NS4_39AutoVectorizingCopyWithAssumedAlignmentILi128EEENS4_14SM90_TMA_STOREES1B_S21_S21_EEEvvEEEEvNT_6ParamsE --------------------------
	.section	.nv.info._ZN7cutlass13device_kernelINS_4gemm6kernel13GemmUniversalIN4cute5tupleIJiiiiEEENS1_10collective13CollectiveMmaINS1_35MainloopSm100TmaUmmaWarpSpecializedILi20ELi2ELi4ENS5_IJNS4_1CILi2EEESB_NSA_ILi1EEEEEEEENS5_IJNSA_ILi256EEENSA_ILi64EEENSA_ILi32EEEEEENS_10bfloat16_tENS5_IJlSC_lEEESJ_SK_NS4_8TiledMMAINS4_8MMA_AtomIJNS4_26SM100_MMA_F16BF16_2x1SM_SSISJ_SJ_fLi256ELi64ELNS4_4UMMA5MajorE0ELSP_0ELNSO_7ScaleInE0ELSQ_0EEEEEENS4_6LayoutINS5_IJSC_SC_SC_EEENS5_IJNSA_ILi0EEESV_SV_EEEEENS5_IJNS4_10UnderscoreESY_SY_EEEEENS4_28SM100_TMA_2SM_LOAD_MULTICASTENS4_14ComposedLayoutINS4_7SwizzleILi2ELi4ELi3EEENS4_18smem_ptr_flag_bitsILi16EEENST_INS5_IJNSA_ILi8EEESH_EEENS5_IJSH_SC_EEEEEEEvNS4_8identityENS4_18SM100_TMA_2SM_LOADES1B_vS1C_EENS_8epilogue10collective18CollectiveEpilogueINS1F_23Sm100TmaWarpSpecializedILi3ELi2ELi32ELb1ELb0EEEJNS5_IJNSA_ILi128EEESG_SH_EEENS5_IJNST_IS1K_SC_EENST_ISH_SC_EEEEESJ_SK_SJ_SK_NS1F_6fusion15FusionCallbacksIS1J_NS1P_17LinearCombinationISJ_fSJ_fLNS_15FloatRoundStyleE2EEES1L_S1O_JEEENS4_5SM1004TMEM4LOAD26SM100_TMEM_LOAD_32dp32b32xENS4_13SM90_TMA_LOADES1B_NS4_39AutoVectorizingCopyWithAssumedAlignmentILi128EEENS4_14SM90_TMA_STOREES1B_S21_S21_EEEvvEEEEvNT_6ParamsE,"",@"SHT_CUDA_INFO"
	.sectionflags	@""
	.align	4


	//----- nvinfo : EIATTR_CUDA_API_VERSION
	.align		4
        /*0000*/ 	.byte	0x04, 0x37
        /*0002*/ 	.short	(.L_31 - .L_30)
.L_30:
        /*0004*/ 	.word	0x00000082


	//----- nvinfo : EIATTR_KPARAM_INFO
	.align		4
.L_31:
        /*0008*/ 	.byte	0x04, 0x17
        /*000a*/ 	.short	(.L_33 - .L_32)
.L_32:
        /*000c*/ 	.word	0x00000000
        /*0010*/ 	.short	0x0000
        /*0012*/ 	.short	0x0000
        /*0014*/ 	.byte	0x00, 0xf0, 0x01, 0x20


	//----- nvinfo : EIATTR_AT_ENTRY_FRAGMENTS
	.align		4
.L_33:
        /*0018*/ 	.byte	0x04, 0x4f
        /*001a*/ 	.short	(.L_35 - .L_34)


	//   ....[0]....
.L_34:
        /*001c*/ 	.word	0x00000007


	//----- nvinfo : EIATTR_RESERVED_SMEM_USED
	.align		4
.L_35:
        /*0020*/ 	.byte	0x01, 0x41
	.zero		2


	//----- nvinfo : EIATTR_SPARSE_MMA_MASK
	.align		4
        /*0024*/ 	.byte	0x03, 0x50
        /*0026*/ 	.short	0x0000


	//----- nvinfo : EIATTR_TCGEN05_2CTA_USED
	.align		4
        /*0028*/ 	.byte	0x01, 0x52
	.zero		2


	//----- nvinfo : EIATTR_MAXREG_COUNT
	.align		4
        /*002c*/ 	.byte	0x03, 0x1b
        /*002e*/ 	.short	0x00ff


	//----- nvinfo : EIATTR_NUM_BARRIERS
	.align		4
        /*0030*/ 	.byte	0x02, 0x4c
        /*0032*/ 	.byte	0x07
	.zero		1


	//----- nvinfo : EIATTR_EXTERNS
	.align		4
        /*0034*/ 	.byte	0x04, 0x0f
        /*0036*/ 	.short	(.L_37 - .L_36)


	//   ....[0]....
	.align		4
.L_36:
        /*0038*/ 	.word	index@(__assertfail)


	//----- nvinfo : EIATTR_MERCURY_ISA_VERSION
	.align		4
.L_37:
        /*003c*/ 	.byte	0x03, 0x5f
        /*003e*/ 	.short	0x0101


	//----- nvinfo : EIATTR_INT_WARP_WIDE_INSTR_OFFSETS
	.align		4
        /*0040*/ 	.byte	0x04, 0x31
        /*0042*/ 	.short	(.L_39 - .L_38)


	//   ....[0]....
.L_38:
        /*0044*/ 	.word	0x00000ff0


	//   ....[1]....
        /*0048*/ 	.word	0x000010a0


	//   ....[2]....
        /*004c*/ 	.word	0x00004de0


	//   ....[3]....
        /*0050*/ 	.word	0x00004e00


	//   ....[4]....
        /*0054*/ 	.word	0x00004e30


	//   ....[5]....
        /*0058*/ 	.word	0x00005a10


	//   ....[6]....
        /*005c*/ 	.word	0x00005a90


	//   ....[7]....
        /*0060*/ 	.word	0x00005ba0


	//   ....[8]....
        /*0064*/ 	.word	0x00005cb0


	//----- nvinfo : EIATTR_COOP_GROUP_MASK_REGIDS
	.align		4
.L_39:
        /*0068*/ 	.byte	0x04, 0x29
        /*006a*/ 	.short	(.L_41 - .L_40)


	//   ....[0]....
.L_40:
        /*006c*/ 	.word	0xffffffff


	//   ....[1]....
        /*0070*/ 	.word	0xffffffff


	//   ....[2]....
        /*0074*/ 	.word	0xffffffff


	//   ....[3]....
        /*0078*/ 	.word	0xffffffff


	//   ....[4]....
        /*007c*/ 	.word	0xffffffff


	//   ....[5]....
        /*0080*/ 	.word	0xffffffff


	//   ....[6]....
        /*0084*/ 	.word	0xffffffff


	//   ....[7]....
        /*0088*/ 	.word	0xffffffff


	//   ....[8]....
        /*008c*/ 	.word	0xffffffff


	//   ....[9]....
        /*0090*/ 	.word	0xffffffff


	//   ....[10]....
        /*0094*/ 	.word	0xffffffff


	//   ....[11]....
        /*0098*/ 	.word	0xffffffff


	//   ....[12]....
        /*009c*/ 	.word	0xffffffff


	//   ....[13]....
        /*00a0*/ 	.word	0xffffffff


	//----- nvinfo : EIATTR_COOP_GROUP_INSTR_OFFSETS
	.align		4
.L_41:
        /*00a4*/ 	.byte	0x04, 0x28
        /*00a6*/ 	.short	(.L_43 - .L_42)


	//   ....[0]....
.L_42:
        /*00a8*/ 	.word	0x000000b0


	//   ....[1]....
        /*00ac*/ 	.word	0x00000520


	//   ....[2]....
        /*00b0*/ 	.word	0x00000920


	//   ....[3]....
        /*00b4*/ 	.word	0x00000aa0


	//   ....[4]....
        /*00b8*/ 	.word	0x00000ba0


	//   ....[5]....
        /*00bc*/ 	.word	0x00000d10


	//   ....[6]....
        /*00c0*/ 	.word	0x00000eb0


	//   ....[7]....
        /*00c4*/ 	.word	0x00001110


	//   ....[8]....
        /*00c8*/ 	.word	0x000024b0


	//   ....[9]....
        /*00cc*/ 	.word	0x00003ca0


	//   ....[10]....
        /*00d0*/ 	.word	0x00004170


	//   ....[11]....
        /*00d4*/ 	.word	0x000041a0


	//   ....[12]....
        /*00d8*/ 	.word	0x00004ce0


	//   ....[13]....
        /*00dc*/ 	.word	0x00004ef0


	//----- nvinfo : EIATTR_VRC_CTA_INIT_COUNT
	.align		4
.L_43:
        /*00e0*/ 	.byte	0x02, 0x4a
        /*00e2*/ 	.byte	0x80
	.zero		1


	//----- nvinfo : EIATTR_SYSCALL_OFFSETS
	.align		4
        /*00e4*/ 	.byte	0x04, 0x46
        /*00e6*/ 	.short	(.L_45 - .L_44)


	//   ....[0]....
.L_44:
        /*00e8*/ 	.word	0x00006990


	//   ....[1]....
        /*00ec*/ 	.word	0x00006a80


	//   ....[2]....
        /*00f0*/ 	.word	0x00007320


	//   ....[3]....
        /*00f4*/ 	.word	0x00007ff0


	//----- nvinfo : EIATTR_MBARRIER_INSTR_OFFSETS
	.align		4
.L_45:
        /*00f8*/ 	.byte	0x04, 0x39
        /*00fa*/ 	.short	(.L_47 - .L_46)


	//   ....[0]....
.L_46:
        /*00fc*/ 	.word	0x00000680
        /*0100*/ 	.word	0x000000ff
        /*0104*/ 	.word	0x00000000
        /*0108*/ 	.short	0x0100
        /*010a*/ 	.byte	0x04
	.zero		1


	//   ....[1]....
        /*010c*/ 	.word	0x00000690
        /*0110*/ 	.word	0x000000ff
        /*0114*/ 	.word	0x000000a0
        /*0118*/ 	.short	0x0100
        /*011a*/ 	.byte	0x04
	.zero		1


	//   ....[2]....
        /*011c*/ 	.word	0x000006a0
        /*0120*/ 	.word	0x000000ff
        /*0124*/ 	.word	0x00000008
        /*0128*/ 	.short	0x0100
        /*012a*/ 	.byte	0x04
	.zero		1


	//   ....[3]....
        /*012c*/ 	.word	0x000006b0
        /*0130*/ 	.word	0x000000ff
        /*0134*/ 	.word	0x000000a8
        /*0138*/ 	.short	0x0100
        /*013a*/ 	.byte	0x04
	.zero		1


	//   ....[4]....
        /*013c*/ 	.word	0x000006c0
        /*0140*/ 	.word	0x000000ff
        /*0144*/ 	.word	0x00000010
        /*0148*/ 	.short	0x0100
        /*014a*/ 	.byte	0x04
	.zero		1


	//   ....[5]....
        /*014c*/ 	.word	0x000006d0
        /*0150*/ 	.word	0x000000ff
        /*0154*/ 	.word	0x000000b0
        /*0158*/ 	.short	0x0100
        /*015a*/ 	.byte	0x04
	.zero		1


	//   ....[6]....
        /*015c*/ 	.word	0x000006e0
        /*0160*/ 	.word	0x000000ff
        /*0164*/ 	.word	0x00000018
        /*0168*/ 	.short	0x0100
        /*016a*/ 	.byte	0x04
	.zero		1


	//   ....[7]....
        /*016c*/ 	.word	0x000006f0
        /*0170*/ 	.word	0x000000ff
        /*0174*/ 	.word	0x000000b8
        /*0178*/ 	.short	0x0100
        /*017a*/ 	.byte	0x04
	.zero		1


	//   ....[8]....
        /*017c*/ 	.word	0x00000700
        /*0180*/ 	.word	0x000000ff
        /*0184*/ 	.word	0x00000020
        /*0188*/ 	.short	0x0100
        /*018a*/ 	.byte	0x04
	.zero		1


	//   ....[9]....
        /*018c*/ 	.word	0x00000710
        /*0190*/ 	.word	0x000000ff
        /*0194*/ 	.word	0x000000c0
        /*0198*/ 	.short	0x0100
        /*019a*/ 	.byte	0x04
	.zero		1


	//   ....[10]....
        /*019c*/ 	.word	0x00000720
        /*01a0*/ 	.word	0x000000ff
        /*01a4*/ 	.word	0x00000028
        /*01a8*/ 	.short	0x0100
        /*01aa*/ 	.byte	0x04
	.zero		1


	//   ....[11]....
        /*01ac*/ 	.word	0x00000730
        /*01b0*/ 	.word	0x000000ff
        /*01b4*/ 	.word	0x000000c8
        /*01b8*/ 	.short	0x0100
        /*01ba*/ 	.byte	0x04
	.zero		1


	//   ....[12]....
        /*01bc*/ 	.word	0x00000740
        /*01c0*/ 	.word	0x000000ff
        /*01c4*/ 	.word	0x00000030
        /*01c8*/ 	.short	0x0100
        /*01ca*/ 	.byte	0x04
	.zero		1


	//   ....[13]....
        /*01cc*/ 	.word	0x00000750
        /*01d0*/ 	.word	0x000000ff
        /*01d4*/ 	.word	0x000000d0
        /*01d8*/ 	.short	0x0100
        /*01da*/ 	.byte	0x04
	.zero		1


	//   ....[14]....
        /*01dc*/ 	.word	0x00000760
        /*01e0*/ 	.word	0x000000ff
        /*01e4*/ 	.word	0x00000038
        /*01e8*/ 	.short	0x0100
        /*01ea*/ 	.byte	0x04
	.zero		1


	//   ....[15]....
        /*01ec*/ 	.word	0x00000770
        /*01f0*/ 	.word	0x000000ff
        /*01f4*/ 	.word	0x000000d8
        /*01f8*/ 	.short	0x0100
        /*01fa*/ 	.byte	0x04
	.zero		1


	//   ....[16]....
        /*01fc*/ 	.word	0x00000780
        /*0200*/ 	.word	0x000000ff
        /*0204*/ 	.word	0x00000040
        /*0208*/ 	.short	0x0100
        /*020a*/ 	.byte	0x04
	.zero		1


	//   ....[17]....
        /*020c*/ 	.word	0x00000790
        /*0210*/ 	.word	0x000000ff
        /*0214*/ 	.word	0x000000e0
        /*0218*/ 	.short	0x0100
        /*021a*/ 	.byte	0x04
	.zero		1


	//   ....[18]....
        /*021c*/ 	.word	0x000007a0
        /*0220*/ 	.word	0x000000ff
        /*0224*/ 	.word	0x00000048
        /*0228*/ 	.short	0x0100
        /*022a*/ 	.byte	0x04
	.zero		1


	//   ....[19]....
        /*022c*/ 	.word	0x000007b0
        /*0230*/ 	.word	0x000000ff
        /*0234*/ 	.word	0x000000e8
        /*0238*/ 	.short	0x0100
        /*023a*/ 	.byte	0x04
	.zero		1


	//   ....[20]....
        /*023c*/ 	.word	0x000007c0
        /*0240*/ 	.word	0x000000ff
        /*0244*/ 	.word	0x00000050
        /*0248*/ 	.short	0x0100
        /*024a*/ 	.byte	0x04
	.zero		1


	//   ....[21]....
        /*024c*/ 	.word	0x000007d0
        /*0250*/ 	.word	0x000000ff
        /*0254*/ 	.word	0x000000f0
        /*0258*/ 	.short	0x0100
        /*025a*/ 	.byte	0x04
	.zero		1


	//   ....[22]....
        /*025c*/ 	.word	0x000007e0
        /*0260*/ 	.word	0x000000ff
        /*0264*/ 	.word	0x00000058
        /*0268*/ 	.short	0x0100
        /*026a*/ 	.byte	0x04
	.zero		1


	//   ....[23]....
        /*026c*/ 	.word	0x000007f0
        /*0270*/ 	.word	0x000000ff
        /*0274*/ 	.word	0x000000f8
        /*0278*/ 	.short	0x0100
        /*027a*/ 	.byte	0x04
	.zero		1


	//   ....[24]....
        /*027c*/ 	.word	0x00000800
        /*0280*/ 	.word	0x000000ff
        /*0284*/ 	.word	0x00000060
        /*0288*/ 	.short	0x0100
        /*028a*/ 	.byte	0x04
	.zero		1


	//   ....[25]....
        /*028c*/ 	.word	0x00000810
        /*0290*/ 	.word	0x000000ff
        /*0294*/ 	.word	0x00000100
        /*0298*/ 	.short	0x0100
        /*029a*/ 	.byte	0x04
	.zero		1


	//   ....[26]....
        /*029c*/ 	.word	0x00000820
        /*02a0*/ 	.word	0x000000ff
        /*02a4*/ 	.word	0x00000068
        /*02a8*/ 	.short	0x0100
        /*02aa*/ 	.byte	0x04
	.zero		1


	//   ....[27]....
        /*02ac*/ 	.word	0x00000830
        /*02b0*/ 	.word	0x000000ff
        /*02b4*/ 	.word	0x00000108
        /*02b8*/ 	.short	0x0100
        /*02ba*/ 	.byte	0x04
	.zero		1


	//   ....[28]....
        /*02bc*/ 	.word	0x00000840
        /*02c0*/ 	.word	0x000000ff
        /*02c4*/ 	.word	0x00000070
        /*02c8*/ 	.short	0x0100
        /*02ca*/ 	.byte	0x04
	.zero		1


	//   ....[29]....
        /*02cc*/ 	.word	0x00000850
        /*02d0*/ 	.word	0x000000ff
        /*02d4*/ 	.word	0x00000110
        /*02d8*/ 	.short	0x0100
        /*02da*/ 	.byte	0x04
	.zero		1


	//   ....[30]....
        /*02dc*/ 	.word	0x00000860
        /*02e0*/ 	.word	0x000000ff
        /*02e4*/ 	.word	0x00000078
        /*02e8*/ 	.short	0x0100
        /*02ea*/ 	.byte	0x04
	.zero		1


	//   ....[31]....
        /*02ec*/ 	.word	0x00000870
        /*02f0*/ 	.word	0x000000ff
        /*02f4*/ 	.word	0x00000118
        /*02f8*/ 	.short	0x0100
        /*02fa*/ 	.byte	0x04
	.zero		1


	//   ....[32]....
        /*02fc*/ 	.word	0x00000880
        /*0300*/ 	.word	0x000000ff
        /*0304*/ 	.word	0x00000080
        /*0308*/ 	.short	0x0100
        /*030a*/ 	.byte	0x04
	.zero		1


	//   ....[33]....
        /*030c*/ 	.word	0x00000890
        /*0310*/ 	.word	0x000000ff
        /*0314*/ 	.word	0x00000120
        /*0318*/ 	.short	0x0100
        /*031a*/ 	.byte	0x04
	.zero		1


	//   ....[34]....
        /*031c*/ 	.word	0x000008a0
        /*0320*/ 	.word	0x000000ff
        /*0324*/ 	.word	0x00000088
        /*0328*/ 	.short	0x0100
        /*032a*/ 	.byte	0x04
	.zero		1


	//   ....[35]....
        /*032c*/ 	.word	0x000008b0
        /*0330*/ 	.word	0x000000ff
        /*0334*/ 	.word	0x00000128
        /*0338*/ 	.short	0x0100
        /*033a*/ 	.byte	0x04
	.zero		1


	//   ....[36]....
        /*033c*/ 	.word	0x000008c0
        /*0340*/ 	.word	0x000000ff
        /*0344*/ 	.word	0x00000090
        /*0348*/ 	.short	0x0100
        /*034a*/ 	.byte	0x04
	.zero		1


	//   ....[37]....
        /*034c*/ 	.word	0x000008d0
        /*0350*/ 	.word	0x000000ff
        /*0354*/ 	.word	0x00000130
        /*0358*/ 	.short	0x0100
        /*035a*/ 	.byte	0x04
	.zero		1


	//   ....[38]....
        /*035c*/ 	.word	0x000008e0
        /*0360*/ 	.word	0x000000ff
        /*0364*/ 	.word	0x00000098
        /*0368*/ 	.short	0x0100
        /*036a*/ 	.byte	0x04
	.zero		1


	//   ....[39]....
        /*036c*/ 	.word	0x000008f0
        /*0370*/ 	.word	0x000000ff
        /*0374*/ 	.word	0x00000138
        /*0378*/ 	.short	0x0100
        /*037a*/ 	.byte	0x04
	.zero		1


	//   ....[40]....
        /*037c*/ 	.word	0x00000a30
        /*0380*/ 	.word	0x000000ff
        /*0384*/ 	.word	0x00000140
        /*0388*/ 	.short	0x0100
        /*038a*/ 	.byte	0x04
	.zero		1


	//   ....[41]....
        /*038c*/ 	.word	0x00000a40
        /*0390*/ 	.word	0x000000ff
        /*0394*/ 	.word	0x00000158
        /*0398*/ 	.short	0x0100
        /*039a*/ 	.byte	0x04
	.zero		1


	//   ....[42]....
        /*039c*/ 	.word	0x00000a50
        /*03a0*/ 	.word	0x000000ff
        /*03a4*/ 	.word	0x00000148
        /*03a8*/ 	.short	0x0100
        /*03aa*/ 	.byte	0x04
	.zero		1


	//   ....[43]....
        /*03ac*/ 	.word	0x00000a60
        /*03b0*/ 	.word	0x000000ff
        /*03b4*/ 	.word	0x00000160
        /*03b8*/ 	.short	0x0100
        /*03ba*/ 	.byte	0x04
	.zero		1


	//   ....[44]....
        /*03bc*/ 	.word	0x00000a70
        /*03c0*/ 	.word	0x000000ff
        /*03c4*/ 	.word	0x00000150
        /*03c8*/ 	.short	0x0100
        /*03ca*/ 	.byte	0x04
	.zero		1


	//   ....[45]....
        /*03cc*/ 	.word	0x00000a80
        /*03d0*/ 	.word	0x000000ff
        /*03d4*/ 	.word	0x00000168
        /*03d8*/ 	.short	0x0100
        /*03da*/ 	.byte	0x04
	.zero		1


	//   ....[46]....
        /*03dc*/ 	.word	0x00000b70
        /*03e0*/ 	.word	0x000000ff
        /*03e4*/ 	.word	0x00000170
        /*03e8*/ 	.short	0x0100
        /*03ea*/ 	.byte	0x06
	.zero		1


	//   ....[47]....
        /*03ec*/ 	.word	0x00000b80
        /*03f0*/ 	.word	0x000000ff
        /*03f4*/ 	.word	0x00000178
        /*03f8*/ 	.short	0x0100
        /*03fa*/ 	.byte	0x06
	.zero		1


	//   ....[48]....
        /*03fc*/ 	.word	0x00000cc0
        /*0400*/ 	.word	0x000000ff
        /*0404*/ 	.word	0x00000180
        /*0408*/ 	.short	0x0100
        /*040a*/ 	.byte	0x06
	.zero		1


	//   ....[49]....
        /*040c*/ 	.word	0x00000cd0
        /*0410*/ 	.word	0x000000ff
        /*0414*/ 	.word	0x00000190
        /*0418*/ 	.short	0x0100
        /*041a*/ 	.byte	0x06
	.zero		1


	//   ....[50]....
        /*041c*/ 	.word	0x00000ce0
        /*0420*/ 	.word	0x000000ff
        /*0424*/ 	.word	0x00000188
        /*0428*/ 	.short	0x0100
        /*042a*/ 	.byte	0x06
	.zero		1


	//   ....[51]....
        /*042c*/ 	.word	0x00000cf0
        /*0430*/ 	.word	0x000000ff
        /*0434*/ 	.word	0x00000198
        /*0438*/ 	.short	0x0100
        /*043a*/ 	.byte	0x06
	.zero		1


	//   ....[52]....
        /*043c*/ 	.word	0x00000e20
        /*0440*/ 	.word	0x000000ff
        /*0444*/ 	.word	0x000001a0
        /*0448*/ 	.short	0x0100
        /*044a*/ 	.byte	0x04
	.zero		1


	//   ....[53]....
        /*044c*/ 	.word	0x00000e30
        /*0450*/ 	.word	0x000000ff
        /*0454*/ 	.word	0x000001c0
        /*0458*/ 	.short	0x0100
        /*045a*/ 	.byte	0x04
	.zero		1


	//   ....[54]....
        /*045c*/ 	.word	0x00000e40
        /*0460*/ 	.word	0x000000ff
        /*0464*/ 	.word	0x000001a8
        /*0468*/ 	.short	0x0100
        /*046a*/ 	.byte	0x04
	.zero		1


	//   ....[55]....
        /*046c*/ 	.word	0x00000e50
        /*0470*/ 	.word	0x000000ff
        /*0474*/ 	.word	0x000001c8
        /*0478*/ 	.short	0x0100
        /*047a*/ 	.byte	0x04
	.zero		1


	//   ....[56]....
        /*047c*/ 	.word	0x00000e60
        /*0480*/ 	.word	0x000000ff
        /*0484*/ 	.word	0x000001b0
        /*0488*/ 	.short	0x0100
        /*048a*/ 	.byte	0x04
	.zero		1


	//   ....[57]....
        /*048c*/ 	.word	0x00000e70
        /*0490*/ 	.word	0x000000ff
        /*0494*/ 	.word	0x000001d0
        /*0498*/ 	.short	0x0100
        /*049a*/ 	.byte	0x04
	.zero		1


	//   ....[58]....
        /*049c*/ 	.word	0x00000e80
        /*04a0*/ 	.word	0x000000ff
        /*04a4*/ 	.word	0x000001b8
        /*04a8*/ 	.short	0x0100
        /*04aa*/ 	.byte	0x04
	.zero		1


	//   ....[59]....
        /*04ac*/ 	.word	0x00000e90
        /*04b0*/ 	.word	0x000000ff
        /*04b4*/ 	.word	0x000001d8
        /*04b8*/ 	.short	0x0100
        /*04ba*/ 	.byte	0x04
	.zero		1


	//   ....[60]....
        /*04bc*/ 	.word	0x00000f90
        /*04c0*/ 	.word	0x000000ff
        /*04c4*/ 	.word	0x000001e0
        /*04c8*/ 	.short	0x0100
        /*04ca*/ 	.byte	0x04
	.zero		1


	//   ....[61]....
        /*04cc*/ 	.word	0x00000fa0
        /*04d0*/ 	.word	0x000000ff
        /*04d4*/ 	.word	0x000001f0
        /*04d8*/ 	.short	0x0100
        /*04da*/ 	.byte	0x04
	.zero		1


	//   ....[62]....
        /*04dc*/ 	.word	0x00000fb0
        /*04e0*/ 	.word	0x000000ff
        /*04e4*/ 	.word	0x000001e8
        /*04e8*/ 	.short	0x0100
        /*04ea*/ 	.byte	0x04
	.zero		1


	//   ....[63]....
        /*04ec*/ 	.word	0x00000fc0
        /*04f0*/ 	.word	0x000000ff
        /*04f4*/ 	.word	0x000001f8
        /*04f8*/ 	.short	0x0100
        /*04fa*/ 	.byte	0x04
	.zero		1


	//   ....[64]....
        /*04fc*/ 	.word	0x000010c0
        /*0500*/ 	.word	0x000000ff
        /*0504*/ 	.word	0x00000200
        /*0508*/ 	.short	0x0100
        /*050a*/ 	.byte	0x06
	.zero		1


	//   ....[65]....
        /*050c*/ 	.word	0x00001cf0
        /*0510*/ 	.word	0x00000000
        /*0514*/ 	.word	0x000001f0
        /*0518*/ 	.short	0x010a
        /*051a*/ 	.byte	0xff
	.zero		1


	//   ....[66]....
        /*051c*/ 	.word	0x00001d10
        /*0520*/ 	.word	0x00000000
        /*0524*/ 	.word	0x000001e0
        /*0528*/ 	.short	0x0101
        /*052a*/ 	.byte	0xff
	.zero		1


	//   ....[67]....
        /*052c*/ 	.word	0x00001dc0
        /*0530*/ 	.word	0x000000ff
        /*0534*/ 	.word	0x000000a0
        /*0538*/ 	.short	0x010a
        /*053a*/ 	.byte	0x04
	.zero		1


	//   ....[68]....
        /*053c*/ 	.word	0x00001e90
        /*0540*/ 	.word	0x000000ff
        /*0544*/ 	.word	0x000000a0
        /*0548*/ 	.short	0x010a
        /*054a*/ 	.byte	0x21
	.zero		1


	//   ....[69]....
        /*054c*/ 	.word	0x00002040
        /*0550*/ 	.word	0x000000ff
        /*0554*/ 	.word	0x000000a0
        /*0558*/ 	.short	0x010a
        /*055a*/ 	.byte	0x05
	.zero		1


	//   ....[70]....
        /*055c*/ 	.word	0x00002160
        /*0560*/ 	.word	0x000000ff
        /*0564*/ 	.word	0x00000178
        /*0568*/ 	.short	0x0101
        /*056a*/ 	.byte	0x0d
	.zero		1


	//   ....[71]....
        /*056c*/ 	.word	0x00002180
        /*0570*/ 	.word	0x000000ff
        /*0574*/ 	.word	0x000000a0
        /*0578*/ 	.short	0x010a
        /*057a*/ 	.byte	0x04
	.zero		1


	//   ....[72]....
        /*057c*/ 	.word	0x00002200
        /*0580*/ 	.word	0x000000ff
        /*0584*/ 	.word	0x000000a0
        /*0588*/ 	.short	0x010a
        /*058a*/ 	.byte	0x11
	.zero		1


	//   ....[73]....
        /*058c*/ 	.word	0x000023a0
        /*0590*/ 	.word	0x000000ff
        /*0594*/ 	.word	0x000000a0
        /*0598*/ 	.short	0x010a
        /*059a*/ 	.byte	0x05
	.zero		1


	//   ....[74]....
        /*059c*/ 	.word	0x000024e0
        /*05a0*/ 	.word	0x00000003
        /*05a4*/ 	.word	0x00000180
        /*05a8*/ 	.short	0x010a
        /*05aa*/ 	.byte	0xff
	.zero		1


	//   ....[75]....
        /*05ac*/ 	.word	0x00002630
        /*05b0*/ 	.word	0x00000000
        /*05b4*/ 	.word	0x00000000
        /*05b8*/ 	.short	0x0101
        /*05ba*/ 	.byte	0xff
	.zero		1


	//   ....[76]....
        /*05bc*/ 	.word	0x00002bf0
        /*05c0*/ 	.word	0x000000ff
        /*05c4*/ 	.word	0x00000000
        /*05c8*/ 	.short	0x010a
        /*05ca*/ 	.byte	0x04
	.zero		1


	//   ....[77]....
        /*05cc*/ 	.word	0x00002c80
        /*05d0*/ 	.word	0x000000ff
        /*05d4*/ 	.word	0x00000000
        /*05d8*/ 	.short	0x010a
        /*05da*/ 	.byte	0x05
	.zero		1


	//   ....[78]....
        /*05dc*/ 	.word	0x00002d10
        /*05e0*/ 	.word	0x000000ff
        /*05e4*/ 	.word	0x00000000
        /*05e8*/ 	.short	0x010a
        /*05ea*/ 	.byte	0x05
	.zero		1


	//   ....[79]....
        /*05ec*/ 	.word	0x00002da0
        /*05f0*/ 	.word	0x000000ff
        /*05f4*/ 	.word	0x00000000
        /*05f8*/ 	.short	0x010a
        /*05fa*/ 	.byte	0x05
	.zero		1


	//   ....[80]....
        /*05fc*/ 	.word	0x00002e30
        /*0600*/ 	.word	0x000000ff
        /*0604*/ 	.word	0x00000000
        /*0608*/ 	.short	0x010a
        /*060a*/ 	.byte	0x05
	.zero		1


	//   ....[81]....
        /*060c*/ 	.word	0x00002ec0
        /*0610*/ 	.word	0x000000ff
        /*0614*/ 	.word	0x00000000
        /*0618*/ 	.short	0x010a
        /*061a*/ 	.byte	0x05
	.zero		1


	//   ....[82]....
        /*061c*/ 	.word	0x00002f50
        /*0620*/ 	.word	0x000000ff
        /*0624*/ 	.word	0x00000000
        /*0628*/ 	.short	0x010a
        /*062a*/ 	.byte	0x05
	.zero		1


	//   ....[83]....
        /*062c*/ 	.word	0x00002fe0
        /*0630*/ 	.word	0x000000ff
        /*0634*/ 	.word	0x00000000
        /*0638*/ 	.short	0x010a
        /*063a*/ 	.byte	0x05
	.zero		1


	//   ....[84]....
        /*063c*/ 	.word	0x00003070
        /*0640*/ 	.word	0x000000ff
        /*0644*/ 	.word	0x00000000
        /*0648*/ 	.short	0x010a
        /*064a*/ 	.byte	0x05
	.zero		1


	//   ....[85]....
        /*064c*/ 	.word	0x00003100
        /*0650*/ 	.word	0x000000ff
        /*0654*/ 	.word	0x00000000
        /*0658*/ 	.short	0x010a
        /*065a*/ 	.byte	0x05
	.zero		1


	//   ....[86]....
        /*065c*/ 	.word	0x00003190
        /*0660*/ 	.word	0x000000ff
        /*0664*/ 	.word	0x00000000
        /*0668*/ 	.short	0x010a
        /*066a*/ 	.byte	0x05
	.zero		1


	//   ....[87]....
        /*066c*/ 	.word	0x00003220
        /*0670*/ 	.word	0x000000ff
        /*0674*/ 	.word	0x00000000
        /*0678*/ 	.short	0x010a
        /*067a*/ 	.byte	0x05
	.zero		1


	//   ....[88]....
        /*067c*/ 	.word	0x000032b0
        /*0680*/ 	.word	0x000000ff
        /*0684*/ 	.word	0x00000000
        /*0688*/ 	.short	0x010a
        /*068a*/ 	.byte	0x05
	.zero		1


	//   ....[89]....
        /*068c*/ 	.word	0x00003340
        /*0690*/ 	.word	0x000000ff
        /*0694*/ 	.word	0x00000000
        /*0698*/ 	.short	0x010a
        /*069a*/ 	.byte	0x05
	.zero		1


	//   ....[90]....
        /*069c*/ 	.word	0x000033d0
        /*06a0*/ 	.word	0x000000ff
        /*06a4*/ 	.word	0x00000000
        /*06a8*/ 	.short	0x010a
        /*06aa*/ 	.byte	0x05
	.zero		1


	//   ....[91]....
        /*06ac*/ 	.word	0x00003460
        /*06b0*/ 	.word	0x000000ff
        /*06b4*/ 	.word	0x00000000
        /*06b8*/ 	.short	0x010a
        /*06ba*/ 	.byte	0x05
	.zero		1


	//   ....[92]....
        /*06bc*/ 	.word	0x000034f0
        /*06c0*/ 	.word	0x000000ff
        /*06c4*/ 	.word	0x00000000
        /*06c8*/ 	.short	0x010a
        /*06ca*/ 	.byte	0x05
	.zero		1


	//   ....[93]....
        /*06cc*/ 	.word	0x00003580
        /*06d0*/ 	.word	0x000000ff
        /*06d4*/ 	.word	0x00000000
        /*06d8*/ 	.short	0x010a
        /*06da*/ 	.byte	0x05
	.zero		1


	//   ....[94]....
        /*06dc*/ 	.word	0x00003610
        /*06e0*/ 	.word	0x000000ff
        /*06e4*/ 	.word	0x00000000
        /*06e8*/ 	.short	0x010a
        /*06ea*/ 	.byte	0x05
	.zero		1


	//   ....[95]....
        /*06ec*/ 	.word	0x000036b0
        /*06f0*/ 	.word	0x00000000
        /*06f4*/ 	.word	0x00000000
        /*06f8*/ 	.short	0x010a
        /*06fa*/ 	.byte	0xff
	.zero		1


	//   ....[96]....
        /*06fc*/ 	.word	0x000037f0
        /*0700*/ 	.word	0x00000000
        /*0704*/ 	.word	0x000001e0
        /*0708*/ 	.short	0x010a
        /*070a*/ 	.byte	0xff
	.zero		1


	//   ....[97]....
        /*070c*/ 	.word	0x00003860
        /*0710*/ 	.word	0x00000004
        /*0714*/ 	.word	0x00000000
        /*0718*/ 	.short	0x0101
        /*071a*/ 	.byte	0xff
	.zero		1


	//   ....[98]....
        /*071c*/ 	.word	0x00003880
        /*0720*/ 	.word	0x000000ff
        /*0724*/ 	.word	0x00000190
        /*0728*/ 	.short	0x010a
        /*072a*/ 	.byte	0x04
	.zero		1


	//   ....[99]....
        /*072c*/ 	.word	0x000039a0
        /*0730*/ 	.word	0x00000000
        /*0734*/ 	.word	0x00000180
        /*0738*/ 	.short	0x010a
        /*073a*/ 	.byte	0xff
	.zero		1


	//   ....[100]....
        /*073c*/ 	.word	0x00003aa0
        /*0740*/ 	.word	0x00000000
        /*0744*/ 	.word	0x00000000
        /*0748*/ 	.short	0x0101
        /*074a*/ 	.byte	0xff
	.zero		1


	//   ....[101]....
        /*074c*/ 	.word	0x00003b30
        /*0750*/ 	.word	0x000000ff
        /*0754*/ 	.word	0x00000190
        /*0758*/ 	.short	0x0106
        /*075a*/ 	.byte	0x04
	.zero		1


	//   ....[102]....
        /*075c*/ 	.word	0x00003b50
        /*0760*/ 	.word	0x000000ff
        /*0764*/ 	.word	0x00000190
        /*0768*/ 	.short	0x010a
        /*076a*/ 	.byte	0x04
	.zero		1


	//   ....[103]....
        /*076c*/ 	.word	0x00003be0
        /*0770*/ 	.word	0x000000ff
        /*0774*/ 	.word	0x00000190
        /*0778*/ 	.short	0x0106
        /*077a*/ 	.byte	0x07
	.zero		1


	//   ....[104]....
        /*077c*/ 	.word	0x00003c20
        /*0780*/ 	.word	0x00000000
        /*0784*/ 	.word	0x00000190
        /*0788*/ 	.short	0x010a
        /*078a*/ 	.byte	0xff
	.zero		1


	//   ....[105]....
        /*078c*/ 	.word	0x00003e70
        /*0790*/ 	.word	0x000000ff
        /*0794*/ 	.word	0x00000008
        /*0798*/ 	.short	0x010a
        /*079a*/ 	.byte	0x05
	.zero		1


	//   ....[106]....
        /*079c*/ 	.word	0x00003e90
        /*07a0*/ 	.word	0x000000ff
        /*07a4*/ 	.word	0x00000008
        /*07a8*/ 	.short	0x010a
        /*07aa*/ 	.byte	0x05
	.zero		1


	//   ....[107]....
        /*07ac*/ 	.word	0x00004020
        /*07b0*/ 	.word	0x000000ff
        /*07b4*/ 	.word	0x00000008
        /*07b8*/ 	.short	0x010a
        /*07ba*/ 	.byte	0x05
	.zero		1


	//   ....[108]....
        /*07bc*/ 	.word	0x00004040
        /*07c0*/ 	.word	0x000000ff
        /*07c4*/ 	.word	0x00000008
        /*07c8*/ 	.short	0x010a
        /*07ca*/ 	.byte	0x05
	.zero		1


	//   ....[109]....
        /*07cc*/ 	.word	0x00004100
        /*07d0*/ 	.word	0x000000ff
        /*07d4*/ 	.word	0x00000000
        /*07d8*/ 	.short	0x0101
        /*07da*/ 	.byte	0x04
	.zero		1


	//   ....[110]....
        /*07dc*/ 	.word	0x00004400
        /*07e0*/ 	.word	0x00000000
        /*07e4*/ 	.word	0x00000180
        /*07e8*/ 	.short	0x010a
        /*07ea*/ 	.byte	0xff
	.zero		1


	//   ....[111]....
        /*07ec*/ 	.word	0x000044c0
        /*07f0*/ 	.word	0x00000000
        /*07f4*/ 	.word	0x00000000
        /*07f8*/ 	.short	0x0101
        /*07fa*/ 	.byte	0xff
	.zero		1


	//   ....[112]....
        /*07fc*/ 	.word	0x00004580
        /*0800*/ 	.word	0x000000ff
        /*0804*/ 	.word	0x00000000
        /*0808*/ 	.short	0x010a
        /*080a*/ 	.byte	0x04
	.zero		1


	//   ....[113]....
        /*080c*/ 	.word	0x00004590
        /*0810*/ 	.word	0x000000ff
        /*0814*/ 	.word	0x000001c0
        /*0818*/ 	.short	0x010a
        /*081a*/ 	.byte	0x17
	.zero		1


	//   ....[114]....
        /*081c*/ 	.word	0x00004640
        /*0820*/ 	.word	0x000000ff
        /*0824*/ 	.word	0x00000000
        /*0828*/ 	.short	0x010a
        /*082a*/ 	.byte	0x05
	.zero		1


	//   ....[115]....
        /*082c*/ 	.word	0x00004780
        /*0830*/ 	.word	0x000000ff
        /*0834*/ 	.word	0x00000000
        /*0838*/ 	.short	0x010a
        /*083a*/ 	.byte	0x04
	.zero		1


	//   ....[116]....
        /*083c*/ 	.word	0x000049d0
        /*0840*/ 	.word	0x000000ff
        /*0844*/ 	.word	0x00000000
        /*0848*/ 	.short	0x010a
        /*084a*/ 	.byte	0x04
	.zero		1


	//   ....[117]....
        /*084c*/ 	.word	0x00004a60
        /*0850*/ 	.word	0x000000ff
        /*0854*/ 	.word	0x00000000
        /*0858*/ 	.short	0x010a
        /*085a*/ 	.byte	0x05
	.zero		1


	//   ....[118]....
        /*085c*/ 	.word	0x00004af0
        /*0860*/ 	.word	0x000000ff
        /*0864*/ 	.word	0x00000000
        /*0868*/ 	.short	0x010a
        /*086a*/ 	.byte	0x05
	.zero		1


	//   ....[119]....
        /*086c*/ 	.word	0x00004b90
        /*0870*/ 	.word	0x00000000
        /*0874*/ 	.word	0x00000000
        /*0878*/ 	.short	0x010a
        /*087a*/ 	.byte	0xff
	.zero		1


	//   ....[120]....
        /*087c*/ 	.word	0x00004bd0
        /*0880*/ 	.word	0x00000000
        /*0884*/ 	.word	0x00000000
        /*0888*/ 	.short	0x010a
        /*088a*/ 	.byte	0xff
	.zero		1


	//   ....[121]....
        /*088c*/ 	.word	0x00004c40
        /*0890*/ 	.word	0x000000ff
        /*0894*/ 	.word	0x00000000
        /*0898*/ 	.short	0x0101
        /*089a*/ 	.byte	0x04
	.zero		1


	//   ....[122]....
        /*089c*/ 	.word	0x00004c80
        /*08a0*/ 	.word	0x000000ff
        /*08a4*/ 	.word	0x00000200
        /*08a8*/ 	.short	0x010a
        /*08aa*/ 	.byte	0x11
	.zero		1


	//   ....[123]....
        /*08ac*/ 	.word	0x00004cd0
        /*08b0*/ 	.word	0x000000ff
        /*08b4*/ 	.word	0x00000000
        /*08b8*/ 	.short	0x0101
        /*08ba*/ 	.byte	0x04
	.zero		1


	//   ....[124]....
        /*08bc*/ 	.word	0x00005140
        /*08c0*/ 	.word	0x0000000c
        /*08c4*/ 	.word	0x00000180
        /*08c8*/ 	.short	0x010a
        /*08ca*/ 	.byte	0xff
	.zero		1


	//   ....[125]....
        /*08cc*/ 	.word	0x000052b0
        /*08d0*/ 	.word	0x00000000
        /*08d4*/ 	.word	0x00000000
        /*08d8*/ 	.short	0x0101
        /*08da*/ 	.byte	0xff
	.zero		1


	//   ....[126]....
        /*08dc*/ 	.word	0x00005730
        /*08e0*/ 	.word	0x000000ff
        /*08e4*/ 	.word	0x00000178
        /*08e8*/ 	.short	0x010a
        /*08ea*/ 	.byte	0x18
	.zero		1


	//   ....[127]....
        /*08ec*/ 	.word	0x000058f0
        /*08f0*/ 	.word	0x000000ff
        /*08f4*/ 	.word	0x00000158
        /*08f8*/ 	.short	0x010a
        /*08fa*/ 	.byte	0x04
	.zero		1


	//   ....[128]....
        /*08fc*/ 	.word	0x00005ad0
        /*0900*/ 	.word	0x000000ff
        /*0904*/ 	.word	0x00000140
        /*0908*/ 	.short	0x010b
        /*090a*/ 	.byte	0x04
	.zero		1


	//   ....[129]....
        /*090c*/ 	.word	0x00005ae0
        /*0910*/ 	.word	0x000000ff
        /*0914*/ 	.word	0x00000000
        /*0918*/ 	.short	0x0101
        /*091a*/ 	.byte	0x14
	.zero		1


	//   ....[130]....
        /*091c*/ 	.word	0x00005af0
        /*0920*/ 	.word	0x000000ff
        /*0924*/ 	.word	0x00000158
        /*0928*/ 	.short	0x010a
        /*092a*/ 	.byte	0x05
	.zero		1


	//   ....[131]....
        /*092c*/ 	.word	0x00005cf0
        /*0930*/ 	.word	0x000000ff
        /*0934*/ 	.word	0x00000140
        /*0938*/ 	.short	0x010b
        /*093a*/ 	.byte	0x05
	.zero		1


	//   ....[132]....
        /*093c*/ 	.word	0x00005d00
        /*0940*/ 	.word	0x000000ff
        /*0944*/ 	.word	0x00000000
        /*0948*/ 	.short	0x0101
        /*094a*/ 	.byte	0x04
	.zero		1


	//   ....[133]....
        /*094c*/ 	.word	0x00005da0
        /*0950*/ 	.word	0x000000ff
        /*0954*/ 	.word	0x00000000
        /*0958*/ 	.short	0x010a
        /*095a*/ 	.byte	0x04
	.zero		1


	//   ....[134]....
        /*095c*/ 	.word	0x00005e30
        /*0960*/ 	.word	0x000000ff
        /*0964*/ 	.word	0x00000000
        /*0968*/ 	.short	0x010a
        /*096a*/ 	.byte	0x05
	.zero		1


	//   ....[135]....
        /*096c*/ 	.word	0x00005ed0
        /*0970*/ 	.word	0x00000000
        /*0974*/ 	.word	0x00000000
        /*0978*/ 	.short	0x010a
        /*097a*/ 	.byte	0xff
	.zero		1


	//   ....[136]....
        /*097c*/ 	.word	0x00006220
        /*0980*/ 	.word	0x00000003
        /*0984*/ 	.word	0x00000180
        /*0988*/ 	.short	0x010a
        /*098a*/ 	.byte	0xff
	.zero		1


	//   ....[137]....
        /*098c*/ 	.word	0x000063a0
        /*0990*/ 	.word	0x00000000
        /*0994*/ 	.word	0x00000000
        /*0998*/ 	.short	0x0101
        /*099a*/ 	.byte	0xff
	.zero		1


	//   ....[138]....
        /*099c*/ 	.word	0x00006f70
        /*09a0*/ 	.word	0x00000000
        /*09a4*/ 	.word	0x00000140
        /*09a8*/ 	.short	0x010a
        /*09aa*/ 	.byte	0xff
	.zero		1


	//   ....[139]....
        /*09ac*/ 	.word	0x00006fe0
        /*09b0*/ 	.word	0x00000059
        /*09b4*/ 	.word	0x000001a0
        /*09b8*/ 	.short	0x010a
        /*09ba*/ 	.byte	0xff
	.zero		1


	//   ....[140]....
        /*09bc*/ 	.word	0x000070d0
        /*09c0*/ 	.word	0x00000000
        /*09c4*/ 	.word	0x00000140
        /*09c8*/ 	.short	0x010a
        /*09ca*/ 	.byte	0xff
	.zero		1


	//   ....[141]....
        /*09cc*/ 	.word	0x00007200
        /*09d0*/ 	.word	0x00000059
        /*09d4*/ 	.word	0x000001a0
        /*09d8*/ 	.short	0x010a
        /*09da*/ 	.byte	0xff
	.zero		1


	//   ....[142]....
        /*09dc*/ 	.word	0x00007d30
        /*09e0*/ 	.word	0x00000000
        /*09e4*/ 	.word	0x00000000
        /*09e8*/ 	.short	0x0101
        /*09ea*/ 	.byte	0xff
	.zero		1


	//   ....[143]....
        /*09ec*/ 	.word	0x00007d40
        /*09f0*/ 	.word	0x00000003
        /*09f4*/ 	.word	0x00000140
        /*09f8*/ 	.short	0x010a
        /*09fa*/ 	.byte	0xff
	.zero		1


	//   ....[144]....
        /*09fc*/ 	.word	0x00007e10
        /*0a00*/ 	.word	0x00000003
        /*0a04*/ 	.word	0x00000140
        /*0a08*/ 	.short	0x010a
        /*0a0a*/ 	.byte	0xff
	.zero		1


	//   ....[145]....
        /*0a0c*/ 	.word	0x00008290
        /*0a10*/ 	.word	0x00000059
        /*0a14*/ 	.word	0x00000000
        /*0a18*/ 	.short	0x0101
        /*0a1a*/ 	.byte	0xff
	.zero		1


	//   ....[146]....
        /*0a1c*/ 	.word	0x00008ab0
        /*0a20*/ 	.word	0x00000002
        /*0a24*/ 	.word	0x00000000
        /*0a28*/ 	.short	0x0101
        /*0a2a*/ 	.byte	0xff
	.zero		1


	//   ....[147]....
        /*0a2c*/ 	.word	0x00008d70
        /*0a30*/ 	.word	0x000000ff
        /*0a34*/ 	.word	0x00000000
        /*0a38*/ 	.short	0x0101
        /*0a3a*/ 	.byte	0x04
	.zero		1


	//   ....[148]....
        /*0a3c*/ 	.word	0x00008d90
        /*0a40*/ 	.word	0x00000000
        /*0a44*/ 	.word	0x000001f0
        /*0a48*/ 	.short	0x010a
        /*0a4a*/ 	.byte	0xff
	.zero		1


	//   ....[149]....
        /*0a4c*/ 	.word	0x00008df0
        /*0a50*/ 	.word	0x00000000
        /*0a54*/ 	.word	0x000000a0
        /*0a58*/ 	.short	0x010a
        /*0a5a*/ 	.byte	0xff
	.zero		1


	//   ....[150]....
        /*0a5c*/ 	.word	0x00008e50
        /*0a60*/ 	.word	0x00000000
        /*0a64*/ 	.word	0x000000a0
        /*0a68*/ 	.short	0x010a
        /*0a6a*/ 	.byte	0xff
	.zero		1


	//   ....[151]....
        /*0a6c*/ 	.word	0x00008ea0
        /*0a70*/ 	.word	0x00000003
        /*0a74*/ 	.word	0x00000180
        /*0a78*/ 	.short	0x010a
        /*0a7a*/ 	.byte	0xff
	.zero		1


	//   ....[152]....
        /*0a7c*/ 	.word	0x00008f00
        /*0a80*/ 	.word	0x00000000
        /*0a84*/ 	.word	0x00000000
        /*0a88*/ 	.short	0x010a
        /*0a8a*/ 	.byte	0xff
	.zero		1


	//   ....[153]....
        /*0a8c*/ 	.word	0x00008f60
        /*0a90*/ 	.word	0x00000000
        /*0a94*/ 	.word	0x00000000
        /*0a98*/ 	.short	0x010a
        /*0a9a*/ 	.byte	0xff
	.zero		1


	//   ....[154]....
        /*0a9c*/ 	.word	0x00008fc0
        /*0aa0*/ 	.word	0x00000000
        /*0aa4*/ 	.word	0x00000000
        /*0aa8*/ 	.short	0x010a
        /*0aaa*/ 	.byte	0xff
	.zero		1


	//   ....[155]....
        /*0aac*/ 	.word	0x00009020
        /*0ab0*/ 	.word	0x00000000
        /*0ab4*/ 	.word	0x00000000
        /*0ab8*/ 	.short	0x010a
        /*0aba*/ 	.byte	0xff
	.zero		1


	//   ....[156]....
        /*0abc*/ 	.word	0x00009080
        /*0ac0*/ 	.word	0x00000000
        /*0ac4*/ 	.word	0x00000000
        /*0ac8*/ 	.short	0x010a
        /*0aca*/ 	.byte	0xff
	.zero		1


	//   ....[157]....
        /*0acc*/ 	.word	0x000090e0
        /*0ad0*/ 	.word	0x00000000
        /*0ad4*/ 	.word	0x00000000
        /*0ad8*/ 	.short	0x010a
        /*0ada*/ 	.byte	0xff
	.zero		1


	//   ....[158]....
        /*0adc*/ 	.word	0x00009140
        /*0ae0*/ 	.word	0x00000000
        /*0ae4*/ 	.word	0x00000000
        /*0ae8*/ 	.short	0x010a
        /*0aea*/ 	.byte	0xff
	.zero		1


	//   ....[159]....
        /*0aec*/ 	.word	0x000091a0
        /*0af0*/ 	.word	0x00000000
        /*0af4*/ 	.word	0x00000000
        /*0af8*/ 	.short	0x010a
        /*0afa*/ 	.byte	0xff
	.zero		1


	//   ....[160]....
        /*0afc*/ 	.word	0x00009200
        /*0b00*/ 	.word	0x00000000
        /*0b04*/ 	.word	0x00000000
        /*0b08*/ 	.short	0x010a
        /*0b0a*/ 	.byte	0xff
	.zero		1


	//   ....[161]....
        /*0b0c*/ 	.word	0x00009260
        /*0b10*/ 	.word	0x00000000
        /*0b14*/ 	.word	0x00000000
        /*0b18*/ 	.short	0x010a
        /*0b1a*/ 	.byte	0xff
	.zero		1


	//   ....[162]....
        /*0b1c*/ 	.word	0x000092c0
        /*0b20*/ 	.word	0x00000000
        /*0b24*/ 	.word	0x00000000
        /*0b28*/ 	.short	0x010a
        /*0b2a*/ 	.byte	0xff
	.zero		1


	//   ....[163]....
        /*0b2c*/ 	.word	0x00009320
        /*0b30*/ 	.word	0x00000000
        /*0b34*/ 	.word	0x00000000
        /*0b38*/ 	.short	0x010a
        /*0b3a*/ 	.byte	0xff
	.zero		1


	//   ....[164]....
        /*0b3c*/ 	.word	0x00009380
        /*0b40*/ 	.word	0x00000000
        /*0b44*/ 	.word	0x00000000
        /*0b48*/ 	.short	0x010a
        /*0b4a*/ 	.byte	0xff
	.zero		1


	//   ....[165]....
        /*0b4c*/ 	.word	0x000093e0
        /*0b50*/ 	.word	0x00000000
        /*0b54*/ 	.word	0x00000000
        /*0b58*/ 	.short	0x010a
        /*0b5a*/ 	.byte	0xff
	.zero		1


	//   ....[166]....
        /*0b5c*/ 	.word	0x00009440
        /*0b60*/ 	.word	0x00000000
        /*0b64*/ 	.word	0x00000000
        /*0b68*/ 	.short	0x010a
        /*0b6a*/ 	.byte	0xff
	.zero		1


	//   ....[167]....
        /*0b6c*/ 	.word	0x000094a0
        /*0b70*/ 	.word	0x00000000
        /*0b74*/ 	.word	0x00000000
        /*0b78*/ 	.short	0x010a
        /*0b7a*/ 	.byte	0xff
	.zero		1


	//   ....[168]....
        /*0b7c*/ 	.word	0x00009500
        /*0b80*/ 	.word	0x00000000
        /*0b84*/ 	.word	0x00000000
        /*0b88*/ 	.short	0x010a
        /*0b8a*/ 	.byte	0xff
	.zero		1


	//   ....[169]....
        /*0b8c*/ 	.word	0x00009560
        /*0b90*/ 	.word	0x00000000
        /*0b94*/ 	.word	0x00000000
        /*0b98*/ 	.short	0x010a
        /*0b9a*/ 	.byte	0xff
	.zero		1


	//   ....[170]....
        /*0b9c*/ 	.word	0x000095c0
        /*0ba0*/ 	.word	0x00000000
        /*0ba4*/ 	.word	0x00000000
        /*0ba8*/ 	.short	0x010a
        /*0baa*/ 	.byte	0xff
	.zero		1


	//   ....[171]....
        /*0bac*/ 	.word	0x00009610
        /*0bb0*/ 	.word	0x00000000
        /*0bb4*/ 	.word	0x000001e0
        /*0bb8*/ 	.short	0x010a
        /*0bba*/ 	.byte	0xff
	.zero		1


	//   ....[172]....
        /*0bbc*/ 	.word	0x00009670
        /*0bc0*/ 	.word	0x00000000
        /*0bc4*/ 	.word	0x00000190
        /*0bc8*/ 	.short	0x010a
        /*0bca*/ 	.byte	0xff
	.zero		1


	//   ....[173]....
        /*0bcc*/ 	.word	0x000096c0
        /*0bd0*/ 	.word	0x00000000
        /*0bd4*/ 	.word	0x00000180
        /*0bd8*/ 	.short	0x010a
        /*0bda*/ 	.byte	0xff
	.zero		1


	//   ....[174]....
        /*0bdc*/ 	.word	0x00009720
        /*0be0*/ 	.word	0x00000000
        /*0be4*/ 	.word	0x00000190
        /*0be8*/ 	.short	0x010a
        /*0bea*/ 	.byte	0xff
	.zero		1


	//   ....[175]....
        /*0bec*/ 	.word	0x00009780
        /*0bf0*/ 	.word	0x00000005
        /*0bf4*/ 	.word	0x00000008
        /*0bf8*/ 	.short	0x010a
        /*0bfa*/ 	.byte	0xff
	.zero		1


	//   ....[176]....
        /*0bfc*/ 	.word	0x00009870
        /*0c00*/ 	.word	0x00000003
        /*0c04*/ 	.word	0x00000008
        /*0c08*/ 	.short	0x010a
        /*0c0a*/ 	.byte	0xff
	.zero		1


	//   ....[177]....
        /*0c0c*/ 	.word	0x000098c0
        /*0c10*/ 	.word	0x00000000
        /*0c14*/ 	.word	0x00000180
        /*0c18*/ 	.short	0x010a
        /*0c1a*/ 	.byte	0xff
	.zero		1


	//   ....[178]....
        /*0c1c*/ 	.word	0x00009920
        /*0c20*/ 	.word	0x00000000
        /*0c24*/ 	.word	0x000001c0
        /*0c28*/ 	.short	0x010a
        /*0c2a*/ 	.byte	0xff
	.zero		1


	//   ....[179]....
        /*0c2c*/ 	.word	0x00009980
        /*0c30*/ 	.word	0x00000000
        /*0c34*/ 	.word	0x00000000
        /*0c38*/ 	.short	0x010a
        /*0c3a*/ 	.byte	0xff
	.zero		1


	//   ....[180]....
        /*0c3c*/ 	.word	0x000099e0
        /*0c40*/ 	.word	0x00000000
        /*0c44*/ 	.word	0x00000000
        /*0c48*/ 	.short	0x010a
        /*0c4a*/ 	.byte	0xff
	.zero		1


	//   ....[181]....
        /*0c4c*/ 	.word	0x00009a40
        /*0c50*/ 	.word	0x00000000
        /*0c54*/ 	.word	0x00000000
        /*0c58*/ 	.short	0x010a
        /*0c5a*/ 	.byte	0xff
	.zero		1


	//   ....[182]....
        /*0c5c*/ 	.word	0x00009aa0
        /*0c60*/ 	.word	0x00000000
        /*0c64*/ 	.word	0x00000000
        /*0c68*/ 	.short	0x010a
        /*0c6a*/ 	.byte	0xff
	.zero		1


	//   ....[183]....
        /*0c6c*/ 	.word	0x00009b00
        /*0c70*/ 	.word	0x00000000
        /*0c74*/ 	.word	0x00000200
        /*0c78*/ 	.short	0x010a
        /*0c7a*/ 	.byte	0xff
	.zero		1


	//   ....[184]....
        /*0c7c*/ 	.word	0x00009b50
        /*0c80*/ 	.word	0x0000000c
        /*0c84*/ 	.word	0x00000180
        /*0c88*/ 	.short	0x010a
        /*0c8a*/ 	.byte	0xff
	.zero		1


	//   ....[185]....
        /*0c8c*/ 	.word	0x00009bb0
        /*0c90*/ 	.word	0x00000000
        /*0c94*/ 	.word	0x00000178
        /*0c98*/ 	.short	0x010a
        /*0c9a*/ 	.byte	0xff
	.zero		1


	//   ....[186]....
        /*0c9c*/ 	.word	0x00009c10
        /*0ca0*/ 	.word	0x00000000
        /*0ca4*/ 	.word	0x00000158
        /*0ca8*/ 	.short	0x010a
        /*0caa*/ 	.byte	0xff
	.zero		1


	//   ....[187]....
        /*0cac*/ 	.word	0x00009c70
        /*0cb0*/ 	.word	0x00000009
        /*0cb4*/ 	.word	0x00000158
        /*0cb8*/ 	.short	0x010a
        /*0cba*/ 	.byte	0xff
	.zero		1


	//   ....[188]....
        /*0cbc*/ 	.word	0x00009cd0
        /*0cc0*/ 	.word	0x00000000
        /*0cc4*/ 	.word	0x00000000
        /*0cc8*/ 	.short	0x010a
        /*0cca*/ 	.byte	0xff
	.zero		1


	//   ....[189]....
        /*0ccc*/ 	.word	0x00009d30
        /*0cd0*/ 	.word	0x00000000
        /*0cd4*/ 	.word	0x00000000
        /*0cd8*/ 	.short	0x010a
        /*0cda*/ 	.byte	0xff
	.zero		1


	//   ....[190]....
        /*0cdc*/ 	.word	0x00009d80
        /*0ce0*/ 	.word	0x00000003
        /*0ce4*/ 	.word	0x00000180
        /*0ce8*/ 	.short	0x010a
        /*0cea*/ 	.byte	0xff
	.zero		1


	//   ....[191]....
        /*0cec*/ 	.word	0x00009dd0
        /*0cf0*/ 	.word	0x00000000
        /*0cf4*/ 	.word	0x00000140
        /*0cf8*/ 	.short	0x010a
        /*0cfa*/ 	.byte	0xff
	.zero		1


	//   ....[192]....
        /*0cfc*/ 	.word	0x00009e20
        /*0d00*/ 	.word	0x00000059
        /*0d04*/ 	.word	0x000001a0
        /*0d08*/ 	.short	0x010a
        /*0d0a*/ 	.byte	0xff
	.zero		1


	//   ....[193]....
        /*0d0c*/ 	.word	0x00009e70
        /*0d10*/ 	.word	0x00000003
        /*0d14*/ 	.word	0x00000140
        /*0d18*/ 	.short	0x010a
        /*0d1a*/ 	.byte	0xff
	.zero		1


	//----- nvinfo : EIATTR_NUM_MBARRIERS
	.align		4
.L_47:
        /*0d1c*/ 	.byte	0x03, 0x38
        /*0d1e*/ 	.short	0x0041


	//----- nvinfo : EIATTR_EXIT_INSTR_OFFSETS
	.align		4
        /*0d20*/ 	.byte	0x04, 0x1c
        /*0d22*/ 	.short	(.L_49 - .L_48)


	//   ....[0]....
.L_48:
        /*0d24*/ 	.word	0x000036e0


	//   ....[1]....
        /*0d28*/ 	.word	0x00003bf0


	//   ....[2]....
        /*0d2c*/ 	.word	0x00003c50


	//   ....[3]....
        /*0d30*/ 	.word	0x00004f00


	//   ....[4]....
        /*0d34*/ 	.word	0x00005f00


	//   ....[5]....
        /*0d38*/ 	.word	0x00005f40


	//   ....[6]....
        /*0d3c*/ 	.word	0x00008c50


	//   ....[7]....
        /*0d40*/ 	.word	0x00008cd0


	//   ....[8]....
        /*0d44*/ 	.word	0x00008d00


	//   ....[9]....
        /*0d48*/ 	.word	0x00008d80


	//----- nvinfo : EIATTR_MAX_THREADS
	.align		4
.L_49:
        /*0d4c*/ 	.byte	0x04, 0x05
        /*0d4e*/ 	.short	(.L_51 - .L_50)
.L_50:
        /*0d50*/ 	.word	0x00000100
        /*0d54*/ 	.word	0x00000001
        /*0d58*/ 	.word	0x00000001


	//----- nvinfo : EIATTR_CRS_STACK_SIZE
	.align		4
.L_51:
        /*0d5c*/ 	.byte	0x04, 0x1e
        /*0d5e*/ 	.short	(.L_53 - .L_52)
.L_52:
        /*0d60*/ 	.word	0x00000000


	//----- nvinfo : EIATTR_CBANK_PARAM_SIZE
	.align		4
.L_53:
        /*0d64*/ 	.byte	0x03, 0x19
        /*0d66*/ 	.short	0x0800


	//----- nvinfo : EIATTR_PARAM_CBANK
	.align		4
        /*0d68*/ 	.byte	0x04, 0x0a
        /*0d6a*/ 	.short	(.L_55 - .L_54)
	.align		4
.L_54:
        /*0d6c*/ 	.word	index@(.nv.constant0._ZN7cutlass13device_kernelINS_4gemm6kernel13GemmUniversalIN4cute5tupleIJiiiiEEENS1_10collective13CollectiveMmaINS1_35MainloopSm100TmaUmmaWarpSpecializedILi20ELi2ELi4ENS5_IJNS4_1CILi2EEESB_NSA_ILi1EEEEEEEENS5_IJNSA_ILi256EEENSA_ILi64EEENSA_ILi32EEEEEENS_10bfloat16_tENS5_IJlSC_lEEESJ_SK_NS4_8TiledMMAINS4_8MMA_AtomIJNS4_26SM100_MMA_F16BF16_2x1SM_SSISJ_SJ_fLi256ELi64ELNS4_4UMMA5MajorE0ELSP_0ELNSO_7ScaleInE0ELSQ_0EEEEEENS4_6LayoutINS5_IJSC_SC_SC_EEENS5_IJNSA_ILi0EEESV_SV_EEEEENS5_IJNS4_10UnderscoreESY_SY_EEEEENS4_28SM100_TMA_2SM_LOAD_MULTICASTENS4_14ComposedLayoutINS4_7SwizzleILi2ELi4ELi3EEENS4_18smem_ptr_flag_bitsILi16EEENST_INS5_IJNSA_ILi8EEESH_EEENS5_IJSH_SC_EEEEEEEvNS4_8identityENS4_18SM100_TMA_2SM_LOADES1B_vS1C_EENS_8epilogue10collective18CollectiveEpilogueINS1F_23Sm100TmaWarpSpecializedILi3ELi2ELi32ELb1ELb0EEEJNS5_IJNSA_ILi128EEESG_SH_EEENS5_IJNST_IS1K_SC_EENST_ISH_SC_EEEEESJ_SK_SJ_SK_NS1F_6fusion15FusionCallbacksIS1J_NS1P_17LinearCombinationISJ_fSJ_fLNS_15FloatRoundStyleE2EEES1L_S1O_JEEENS4_5SM1004TMEM4LOAD26SM100_TMEM_LOAD_32dp32b32xENS4_13SM90_TMA_LOADES1B_NS4_39AutoVectorizingCopyWithAssumedAlignmentILi128EEENS4_14SM90_TMA_STOREES1B_S21_S21_EEEvvEEEEvNT_6ParamsE)
        /*0d70*/ 	.short	0x0380
        /*0d72*/ 	.short	0x0800


	//----- nvinfo : EIATTR_SW_WAR
	.align		4
.L_55:
        /*0d74*/ 	.byte	0x04, 0x36
        /*0d76*/ 	.short	(.L_57 - .L_56)
.L_56:
        /*0d78*/ 	.word	0x00000008
.L_57:


//--------------------- .nv.callgraph             --------------------------
	.section	.nv.callgraph,"",@"SHT_CUDA_CALLGRAPH"
	.align	4
	.sectionentsize	8
	.align		4
        /*0000*/ 	.word	0x00000000
	.align		4
        /*0004*/ 	.word	0xffffffff
	.align		4
        /*0008*/ 	.word	index@(_ZN7cutlass13device_kernelINS_4gemm6kernel13GemmUniversalIN4cute5tupleIJiiiiEEENS1_10collective13CollectiveMmaINS1_35MainloopSm100TmaUmmaWarpSpecializedILi20ELi2ELi4ENS5_IJNS4_1CILi2EEESB_NSA_ILi1EEEEEEEENS5_IJNSA_ILi256EEENSA_ILi64EEENSA_ILi32EEEEEENS_10bfloat16_tENS5_IJlSC_lEEESJ_SK_NS4_8TiledMMAINS4_8MMA_AtomIJNS4_26SM100_MMA_F16BF16_2x1SM_SSISJ_SJ_fLi256ELi64ELNS4_4UMMA5MajorE0ELSP_0ELNSO_7ScaleInE0ELSQ_0EEEEEENS4_6LayoutINS5_IJSC_SC_SC_EEENS5_IJNSA_ILi0EEESV_SV_EEEEENS5_IJNS4_10UnderscoreESY_SY_EEEEENS4_28SM100_TMA_2SM_LOAD_MULTICASTENS4_14ComposedLayoutINS4_7SwizzleILi2ELi4ELi3EEENS4_18smem_ptr_flag_bitsILi16EEENST_INS5_IJNSA_ILi8EEESH_EEENS5_IJSH_SC_EEEEEEEvNS4_8identityENS4_18SM100_TMA_2SM_LOADES1B_vS1C_EENS_8epilogue10collective18CollectiveEpilogueINS1F_23Sm100TmaWarpSpecializedILi3ELi2ELi32ELb1ELb0EEEJNS5_IJNSA_ILi128EEESG_SH_EEENS5_IJNST_IS1K_SC_EENST_ISH_SC_EEEEESJ_SK_SJ_SK_NS1F_6fusion15FusionCallbacksIS1J_NS1P_17LinearCombinationISJ_fSJ_fLNS_15FloatRoundStyleE2EEES1L_S1O_JEEENS4_5SM1004TMEM4LOAD26SM100_TMEM_LOAD_32dp32b32xENS4_13SM90_TMA_LOADES1B_NS4_39AutoVectorizingCopyWithAssumedAlignmentILi128EEENS4_14SM90_TMA_STOREES1B_S21_S21_EEEvvEEEEvNT_6ParamsE)
	.align		4
        /*000c*/ 	.word	index@(__assertfail)
	.align		4
        /*0010*/ 	.word	0x00000000
	.align		4
        /*0014*/ 	.word	0xfffffffe
	.align		4
        /*0018*/ 	.word	0x00000000
	.align		4
        /*001c*/ 	.word	0xfffffffd
	.align		4
        /*0020*/ 	.word	0x00000000
	.align		4
        /*0024*/ 	.word	0xfffffffc


//--------------------- .nv.constant4             --------------------------
	.section	.nv.constant4,"a",@progbits
	.align	8
	.align		8
.nv.constant4:
        /*0000*/ 	.dword	__assertfail
	.align		8
        /*0008*/ 	.dword	__unnamed_1
	.align		8
        /*0010*/ 	.dword	__unnamed_2
	.align		8
        /*0018*/ 	.dword	_ZN40_INTERNAL_7a012da5_4_k_cu_03662afd_301254cuda3std3__45__cpo5beginE
	.align		8
        /*0020*/ 	.dword	_ZN40_INTERNAL_7a012da5_4_k_cu_03662afd_301254cuda3std3__45__cpo3endE
	.align		8
        /*0028*/ 	.dword	_ZN40_INTERNAL_7a012da5_4_k_cu_03662afd_301254cuda3std3__45__cpo6cbeginE
	.align		8
        /*0030*/ 	.dword	_ZN40_INTERNAL_7a012da5_4_k_cu_03662afd_301254cuda3std3__45__cpo4cendE
	.align		8
        /*0038*/ 	.dword	_ZN40_INTERNAL_7a012da5_4_k_cu_03662afd_301254cuda3std3__442_GLOBAL__N__7a012da5_4_k_cu_03662afd_301256ignoreE
	.align		8
        /*0040*/ 	.dword	_ZN40_INTERNAL_7a012da5_4_k_cu_03662afd_301254cuda3std3__419piecewise_constructE
	.align		8
        /*0048*/ 	.dword	_ZN40_INTERNAL_7a012da5_4_k_cu_03662afd_301254cuda3std3__48in_placeE
	.align		8
        /*0050*/ 	.dword	_ZN40_INTERNAL_7a012da5_4_k_cu_03662afd_301254cuda3std6ranges3__45__cpo4swapE
	.align		8
        /*0058*/ 	.dword	_ZN40_INTERNAL_7a012da5_4_k_cu_03662afd_301254cuda3std6ranges3__45__cpo9iter_moveE
	.align		8
        /*0060*/ 	.dword	_ZN40_INTERNAL_7a012da5_4_k_cu_03662afd_301254cute7productE
	.align		8
        /*0068*/ 	.dword	_ZN40_INTERNAL_7a012da5_4_k_cu_03662afd_301254cute1_E
	.align		8
        /*0070*/ 	.dword	$str$25
	.align		8
        /*0078*/ 	.dword	$str$26
	.align		8
        /*0080*/ 	.dword	$str$27
	.align		8
        /*0088*/ 	.dword	$str$28


//--------------------- .text._ZN7cutlass13device_kernelINS_4gemm6kernel13GemmUniversalIN4cute5tupleIJiiiiEEENS1_10collective13CollectiveMmaINS1_35MainloopSm100TmaUmmaWarpSpecializedILi20ELi2ELi4ENS5_IJNS4_1CILi2EEESB_NSA_ILi1EEEEEEEENS5_IJNSA_ILi256EEENSA_ILi64EEENSA_ILi32EEEEEENS_10bfloat16_tENS5_IJlSC_lEEESJ_SK_NS4_8TiledMMAINS4_8MMA_AtomIJNS4_26SM100_MMA_F16BF16_2x1SM_SSISJ_SJ_fLi256ELi64ELNS4_4UMMA5MajorE0ELSP_0ELNSO_7ScaleInE0ELSQ_0EEEEEENS4_6LayoutINS5_IJSC_SC_SC_EEENS5_IJNSA_ILi0EEESV_SV_EEEEENS5_IJNS4_10UnderscoreESY_SY_EEEEENS4_28SM100_TMA_2SM_LOAD_MULTICASTENS4_14ComposedLayoutINS4_7SwizzleILi2ELi4ELi3EEENS4_18smem_ptr_flag_bitsILi16EEENST_INS5_IJNSA_ILi8EEESH_EEENS5_IJSH_SC_EEEEEEEvNS4_8identityENS4_18SM100_TMA_2SM_LOADES1B_vS1C_EENS_8epilogue10collective18CollectiveEpilogueINS1F_23Sm100TmaWarpSpecializedILi3ELi2ELi32ELb1ELb0EEEJNS5_IJNSA_ILi128EEESG_SH_EEENS5_IJNST_IS1K_SC_EENST_ISH_SC_EEEEESJ_SK_SJ_SK_NS1F_6fusion15FusionCallbacksIS1J_NS1P_17LinearCombinationISJ_fSJ_fLNS_15FloatRoundStyleE2EEES1L_S1O_JEEENS4_5SM1004TMEM4LOAD26SM100_TMEM_LOAD_32dp32b32xENS4_13SM90_TMA_LOADES1B_NS4_39AutoVectorizingCopyWithAssumedAlignmentILi128EEENS4_14SM90_TMA_STOREES1B_S21_S21_EEEvvEEEEvNT_6ParamsE --------------------------
	.section	.text._ZN7cutlass13device_kernelINS_4gemm6kernel13GemmUniversalIN4cute5tupleIJiiiiEEENS1_10collective13CollectiveMmaINS1_35MainloopSm100TmaUmmaWarpSpecializedILi20ELi2ELi4ENS5_IJNS4_1CILi2EEESB_NSA_ILi1EEEEEEEENS5_IJNSA_ILi256EEENSA_ILi64EEENSA_ILi32EEEEEENS_10bfloat16_tENS5_IJlSC_lEEESJ_SK_NS4_8TiledMMAINS4_8MMA_AtomIJNS4_26SM100_MMA_F16BF16_2x1SM_SSISJ_SJ_fLi256ELi64ELNS4_4UMMA5MajorE0ELSP_0ELNSO_7ScaleInE0ELSQ_0EEEEEENS4_6LayoutINS5_IJSC_SC_SC_EEENS5_IJNSA_ILi0EEESV_SV_EEEEENS5_IJNS4_10UnderscoreESY_SY_EEEEENS4_28SM100_TMA_2SM_LOAD_MULTICASTENS4_14ComposedLayoutINS4_7SwizzleILi2ELi4ELi3EEENS4_18smem_ptr_flag_bitsILi16EEENST_INS5_IJNSA_ILi8EEESH_EEENS5_IJSH_SC_EEEEEEEvNS4_8identityENS4_18SM100_TMA_2SM_LOADES1B_vS1C_EENS_8epilogue10collective18CollectiveEpilogueINS1F_23Sm100TmaWarpSpecializedILi3ELi2ELi32ELb1ELb0EEEJNS5_IJNSA_ILi128EEESG_SH_EEENS5_IJNST_IS1K_SC_EENST_ISH_SC_EEEEESJ_SK_SJ_SK_NS1F_6fusion15FusionCallbacksIS1J_NS1P_17LinearCombinationISJ_fSJ_fLNS_15FloatRoundStyleE2EEES1L_S1O_JEEENS4_5SM1004TMEM4LOAD26SM100_TMEM_LOAD_32dp32b32xENS4_13SM90_TMA_LOADES1B_NS4_39AutoVectorizingCopyWithAssumedAlignmentILi128EEENS4_14SM90_TMA_STOREES1B_S21_S21_EEEvvEEEEvNT_6ParamsE,"ax",@progbits
	.align	128
.text._ZN7cutlass13device_kernelINS_4gemm6kernel13GemmUniversalIN4cute5tupleIJiiiiEEENS1_10collective13CollectiveMmaINS1_35MainloopSm100TmaUmmaWarpSpecializedILi20ELi2ELi4ENS5_IJNS4_1CILi2EEESB_NSA_ILi1EEEEEEEENS5_IJNSA_ILi256EEENSA_ILi64EEENSA_ILi32EEEEEENS_10bfloat16_tENS5_IJlSC_lEEESJ_SK_NS4_8TiledMMAINS4_8MMA_AtomIJNS4_26SM100_MMA_F16BF16_2x1SM_SSISJ_SJ_fLi256ELi64ELNS4_4UMMA5MajorE0ELSP_0ELNSO_7ScaleInE0ELSQ_0EEEEEENS4_6LayoutINS5_IJSC_SC_SC_EEENS5_IJNSA_ILi0EEESV_SV_EEEEENS5_IJNS4_10UnderscoreESY_SY_EEEEENS4_28SM100_TMA_2SM_LOAD_MULTICASTENS4_14ComposedLayoutINS4_7SwizzleILi2ELi4ELi3EEENS4_18smem_ptr_flag_bitsILi16EEENST_INS5_IJNSA_ILi8EEESH_EEENS5_IJSH_SC_EEEEEEEvNS4_8identityENS4_18SM100_TMA_2SM_LOADES1B_vS1C_EENS_8epilogue10collective18CollectiveEpilogueINS1F_23Sm100TmaWarpSpecializedILi3ELi2ELi32ELb1ELb0EEEJNS5_IJNSA_ILi128EEESG_SH_EEENS5_IJNST_IS1K_SC_EENST_ISH_SC_EEEEESJ_SK_SJ_SK_NS1F_6fusion15FusionCallbacksIS1J_NS1P_17LinearCombinationISJ_fSJ_fLNS_15FloatRoundStyleE2EEES1L_S1O_JEEENS4_5SM1004TMEM4LOAD26SM100_TMEM_LOAD_32dp32b32xENS4_13SM90_TMA_LOADES1B_NS4_39AutoVectorizingCopyWithAssumedAlignmentILi128EEENS4_14SM90_TMA_STOREES1B_S21_S21_EEEvvEEEEvNT_6ParamsE:
        .type           _ZN7cutlass13device_kernelINS_4gemm6kernel13GemmUniversalIN4cute5tupleIJiiiiEEENS1_10collective13CollectiveMmaINS1_35MainloopSm100TmaUmmaWarpSpecializedILi20ELi2ELi4ENS5_IJNS4_1CILi2EEESB_NSA_ILi1EEEEEEEENS5_IJNSA_ILi256EEENSA_ILi64EEENSA_ILi32EEEEEENS_10bfloat16_tENS5_IJlSC_lEEESJ_SK_NS4_8TiledMMAINS4_8MMA_AtomIJNS4_26SM100_MMA_F16BF16_2x1SM_SSISJ_SJ_fLi256ELi64ELNS4_4UMMA5MajorE0ELSP_0ELNSO_7ScaleInE0ELSQ_0EEEEEENS4_6LayoutINS5_IJSC_SC_SC_EEENS5_IJNSA_ILi0EEESV_SV_EEEEENS5_IJNS4_10UnderscoreESY_SY_EEEEENS4_28SM100_TMA_2SM_LOAD_MULTICASTENS4_14ComposedLayoutINS4_7SwizzleILi2ELi4ELi3EEENS4_18smem_ptr_flag_bitsILi16EEENST_INS5_IJNSA_ILi8EEESH_EEENS5_IJSH_SC_EEEEEEEvNS4_8identityENS4_18SM100_TMA_2SM_LOADES1B_vS1C_EENS_8epilogue10collective18CollectiveEpilogueINS1F_23Sm100TmaWarpSpecializedILi3ELi2ELi32ELb1ELb0EEEJNS5_IJNSA_ILi128EEESG_SH_EEENS5_IJNST_IS1K_SC_EENST_ISH_SC_EEEEESJ_SK_SJ_SK_NS1F_6fusion15FusionCallbacksIS1J_NS1P_17LinearCombinationISJ_fSJ_fLNS_15FloatRoundStyleE2EEES1L_S1O_JEEENS4_5SM1004TMEM4LOAD26SM100_TMEM_LOAD_32dp32b32xENS4_13SM90_TMA_LOADES1B_NS4_39AutoVectorizingCopyWithAssumedAlignmentILi128EEENS4_14SM90_TMA_STOREES1B_S21_S21_EEEvvEEEEvNT_6ParamsE,@function
        .size           _ZN7cutlass13device_kernelINS_4gemm6kernel13GemmUniversalIN4cute5tupleIJiiiiEEENS1_10collective13CollectiveMmaINS1_35MainloopSm100TmaUmmaWarpSpecializedILi20ELi2ELi4ENS5_IJNS4_1CILi2EEESB_NSA_ILi1EEEEEEEENS5_IJNSA_ILi256EEENSA_ILi64EEENSA_ILi32EEEEEENS_10bfloat16_tENS5_IJlSC_lEEESJ_SK_NS4_8TiledMMAINS4_8MMA_AtomIJNS4_26SM100_MMA_F16BF16_2x1SM_SSISJ_SJ_fLi256ELi64ELNS4_4UMMA5MajorE0ELSP_0ELNSO_7ScaleInE0ELSQ_0EEEEEENS4_6LayoutINS5_IJSC_SC_SC_EEENS5_IJNSA_ILi0EEESV_SV_EEEEENS5_IJNS4_10UnderscoreESY_SY_EEEEENS4_28SM100_TMA_2SM_LOAD_MULTICASTENS4_14ComposedLayoutINS4_7SwizzleILi2ELi4ELi3EEENS4_18smem_ptr_flag_bitsILi16EEENST_INS5_IJNSA_ILi8EEESH_EEENS5_IJSH_SC_EEEEEEEvNS4_8identityENS4_18SM100_TMA_2SM_LOADES1B_vS1C_EENS_8epilogue10collective18CollectiveEpilogueINS1F_23Sm100TmaWarpSpecializedILi3ELi2ELi32ELb1ELb0EEEJNS5_IJNSA_ILi128EEESG_SH_EEENS5_IJNST_IS1K_SC_EENST_ISH_SC_EEEEESJ_SK_SJ_SK_NS1F_6fusion15FusionCallbacksIS1J_NS1P_17LinearCombinationISJ_fSJ_fLNS_15FloatRoundStyleE2EEES1L_S1O_JEEENS4_5SM1004TMEM4LOAD26SM100_TMEM_LOAD_32dp32b32xENS4_13SM90_TMA_LOADES1B_NS4_39AutoVectorizingCopyWithAssumedAlignmentILi128EEENS4_14SM90_TMA_STOREES1B_S21_S21_EEEvvEEEEvNT_6ParamsE,(.L_x_224 - _ZN7cutlass13device_kernelINS_4gemm6kernel13GemmUniversalIN4cute5tupleIJiiiiEEENS1_10collective13CollectiveMmaINS1_35MainloopSm100TmaUmmaWarpSpecializedILi20ELi2ELi4ENS5_IJNS4_1CILi2EEESB_NSA_ILi1EEEEEEEENS5_IJNSA_ILi256EEENSA_ILi64EEENSA_ILi32EEEEEENS_10bfloat16_tENS5_IJlSC_lEEESJ_SK_NS4_8TiledMMAINS4_8MMA_AtomIJNS4_26SM100_MMA_F16BF16_2x1SM_SSISJ_SJ_fLi256ELi64ELNS4_4UMMA5MajorE0ELSP_0ELNSO_7ScaleInE0ELSQ_0EEEEEENS4_6LayoutINS5_IJSC_SC_SC_EEENS5_IJNSA_ILi0EEESV_SV_EEEEENS5_IJNS4_10UnderscoreESY_SY_EEEEENS4_28SM100_TMA_2SM_LOAD_MULTICASTENS4_14ComposedLayoutINS4_7SwizzleILi2ELi4ELi3EEENS4_18smem_ptr_flag_bitsILi16EEENST_INS5_IJNSA_ILi8EEESH_EEENS5_IJSH_SC_EEEEEEEvNS4_8identityENS4_18SM100_TMA_2SM_LOADES1B_vS1C_EENS_8epilogue10collective18CollectiveEpilogueINS1F_23Sm100TmaWarpSpecializedILi3ELi2ELi32ELb1ELb0EEEJNS5_IJNSA_ILi128EEESG_SH_EEENS5_IJNST_IS1K_SC_EENST_ISH_SC_EEEEESJ_SK_SJ_SK_NS1F_6fusion15FusionCallbacksIS1J_NS1P_17LinearCombinationISJ_fSJ_fLNS_15FloatRoundStyleE2EEES1L_S1O_JEEENS4_5SM1004TMEM4LOAD26SM100_TMEM_LOAD_32dp32b32xENS4_13SM90_TMA_LOADES1B_NS4_39AutoVectorizingCopyWithAssumedAlignmentILi128EEENS4_14SM90_TMA_STOREES1B_S21_S21_EEEvvEEEEvNT_6ParamsE)
        .other          _ZN7cutlass13device_kernelINS_4gemm6kernel13GemmUniversalIN4cute5tupleIJiiiiEEENS1_10collective13CollectiveMmaINS1_35MainloopSm100TmaUmmaWarpSpecializedILi20ELi2ELi4ENS5_IJNS4_1CILi2EEESB_NSA_ILi1EEEEEEEENS5_IJNSA_ILi256EEENSA_ILi64EEENSA_ILi32EEEEEENS_10bfloat16_tENS5_IJlSC_lEEESJ_SK_NS4_8TiledMMAINS4_8MMA_AtomIJNS4_26SM100_MMA_F16BF16_2x1SM_SSISJ_SJ_fLi256ELi64ELNS4_4UMMA5MajorE0ELSP_0ELNSO_7ScaleInE0ELSQ_0EEEEEENS4_6LayoutINS5_IJSC_SC_SC_EEENS5_IJNSA_ILi0EEESV_SV_EEEEENS5_IJNS4_10UnderscoreESY_SY_EEEEENS4_28SM100_TMA_2SM_LOAD_MULTICASTENS4_14ComposedLayoutINS4_7SwizzleILi2ELi4ELi3EEENS4_18smem_ptr_flag_bitsILi16EEENST_INS5_IJNSA_ILi8EEESH_EEENS5_IJSH_SC_EEEEEEEvNS4_8identityENS4_18SM100_TMA_2SM_LOADES1B_vS1C_EENS_8epilogue10collective18CollectiveEpilogueINS1F_23Sm100TmaWarpSpecializedILi3ELi2ELi32ELb1ELb0EEEJNS5_IJNSA_ILi128EEESG_SH_EEENS5_IJNST_IS1K_SC_EENST_ISH_SC_EEEEESJ_SK_SJ_SK_NS1F_6fusion15FusionCallbacksIS1J_NS1P_17LinearCombinationISJ_fSJ_fLNS_15FloatRoundStyleE2EEES1L_S1O_JEEENS4_5SM1004TMEM4LOAD26SM100_TMEM_LOAD_32dp32b32xENS4_13SM90_TMA_LOADES1B_NS4_39AutoVectorizingCopyWithAssumedAlignmentILi128EEENS4_14SM90_TMA_STOREES1B_S21_S21_EEEvvEEEEvNT_6ParamsE,@"STO_CUDA_ENTRY STV_DEFAULT"
_ZN7cutlass13device_kernelINS_4gemm6kernel13GemmUniversalIN4cute5tupleIJiiiiEEENS1_10collective13CollectiveMmaINS1_35MainloopSm100TmaUmmaWarpSpecializedILi20ELi2ELi4ENS5_IJNS4_1CILi2EEESB_NSA_ILi1EEEEEEEENS5_IJNSA_ILi256EEENSA_ILi64EEENSA_ILi32EEEEEENS_10bfloat16_tENS5_IJlSC_lEEESJ_SK_NS4_8TiledMMAINS4_8MMA_AtomIJNS4_26SM100_MMA_F16BF16_2x1SM_SSISJ_SJ_fLi256ELi64ELNS4_4UMMA5MajorE0ELSP_0ELNSO_7ScaleInE0ELSQ_0EEEEEENS4_6LayoutINS5_IJSC_SC_SC_EEENS5_IJNSA_ILi0EEESV_SV_EEEEENS5_IJNS4_10UnderscoreESY_SY_EEEEENS4_28SM100_TMA_2SM_LOAD_MULTICASTENS4_14ComposedLayoutINS4_7SwizzleILi2ELi4ELi3EEENS4_18smem_ptr_flag_bitsILi16EEENST_INS5_IJNSA_ILi8EEESH_EEENS5_IJSH_SC_EEEEEEEvNS4_8identityENS4_18SM100_TMA_2SM_LOADES1B_vS1C_EENS_8epilogue10collective18CollectiveEpilogueINS1F_23Sm100TmaWarpSpecializedILi3ELi2ELi32ELb1ELb0EEEJNS5_IJNSA_ILi128EEESG_SH_EEENS5_IJNST_IS1K_SC_EENST_ISH_SC_EEEEESJ_SK_SJ_SK_NS1F_6fusion15FusionCallbacksIS1J_NS1P_17LinearCombinationISJ_fSJ_fLNS_15FloatRoundStyleE2EEES1L_S1O_JEEENS4_5SM1004TMEM4LOAD26SM100_TMEM_LOAD_32dp32b32xENS4_13SM90_TMA_LOADES1B_NS4_39AutoVectorizingCopyWithAssumedAlignmentILi128EEENS4_14SM90_TMA_STOREES1B_S21_S21_EEEvvEEEEvNT_6ParamsE:
[----:B------:R-:W1:Y:S01]  /*0000*/  LDC R1, c[0x0][0x37c] ;  /* 0x0000df00ff017b82 */ /* 0x000e620000000800 */
[----:B------:R-:W2:Y:S01]  /*0010*/  S2R R92, SR_TID.X ;  /* 0x00000000005c7919 */ /* 0x000ea20000002100 */
[----:B------:R-:W3:Y:S06]  /*0020*/  LDCU.64 UR8, c[0x0][0x890] ;  /* 0x00011200ff0877ac */ /* 0x000eec0008000a00 */
[----:B------:R-:W4:Y:S01]  /*0030*/  S2UR UR4, SR_CgaCtaId ;  /* 0x00000000000479c3 */ /* 0x000f220000008800 */
[----:B------:R-:W-:Y:S02]  /*0040*/  PRMT R84, RZ, 0x7610, R84 ;  /* 0x00007610ff547816 */ /* 0x000fe40000000054 */
[----:B------:R-:W-:Y:S01]  /*0050*/  ELECT P1, URZ, PT ;  /* 0x0000000000ff782f */ /* 0x000fe20003820000 */
[----:B---3--:R-:W-:-:S04]  /*0060*/  UISETP.NE.U32.AND UP0, UPT, UR8, URZ, UPT ;  /* 0x000000ff0800728c */ /* 0x008fc8000bf05070 */
[----:B------:R-:W-:Y:S02]  /*0070*/  UISETP.NE.AND.EX UP0, UPT, UR9, URZ, UPT, UP0 ;  /* 0x000000ff0900728c */ /* 0x000fe4000bf05300 */
[----:B----4-:R-:W-:Y:S02]  /*0080*/  ULOP3.LUT UR33, UR4, 0x1, URZ, 0xc0, !UPT ;  /* 0x0000000104217892 */ /* 0x010fe4000f8ec0ff */
[----:B------:R-:W-:Y:S01]  /*0090*/  ULOP3.LUT UR34, UR4, 0x1, URZ, 0x3c, !UPT ;  /* 0x0000000104227892 */ /* 0x000fe2000f8e3cff */
[----:B--2---:R-:W-:-:S05]  /*00a0*/  SHF.R.U32.HI R85, RZ, 0x5, R92 ;  /* 0x00000005ff557819 */ /* 0x004fca000001165c */
[----:B------:R-:W2:Y:S02]  /*00b0*/  SHFL.IDX PT, R0, R85, RZ, 0x1f ;  /* 0x00001fff55007589 */ /* 0x000ea400000e0000 */
[----:B--2---:R-:W-:Y:S01]  /*00c0*/  R2UR UR13, R0 ;  /* 0x00000000000d72ca */ /* 0x004fe200000e0000 */
[----:B-1----:R-:W-:-:S14]  /*00d0*/  BRA.U UP0, `(.L_x_0) ;  /* 0x0000000100307547 */ /* 0x002fdc000b800000 */
[----:B------:R-:W1:Y:S02]  /*00e0*/  LDCU.64 UR4, c[0x0][0x888] ;  /* 0x00011100ff0477ac */ /* 0x000e640008000a00 */
[----:B-1----:R-:W-:-:S04]  /*00f0*/  UISETP.NE.U32.AND UP0, UPT, UR4, URZ, UPT ;  /* 0x000000ff0400728c */ /* 0x002fc8000bf05070 */
[----:B------:R-:W-:-:S09]  /*0100*/  UISETP.NE.AND.EX UP0, UPT, UR5, URZ, UPT, UP0 ;  /* 0x000000ff0500728c */ /* 0x000fd2000bf05300 */
[----:B------:R-:W-:Y:S05]  /*0110*/  BRA.U !UP0, `(.L_x_1) ;  /* 0x0000000108147547 */ /* 0x000fea000b800000 */
[----:B------:R-:W1:Y:S01]  /*0120*/  LDC.64 R2, c[0x0][0x888] ;  /* 0x00022200ff027b82 */ /* 0x000e620000000a00 */
[----:B------:R-:W1:Y:S02]  /*0130*/  LDCU.64 UR4, c[0x0][0x358] ;  /* 0x00006b00ff0477ac */ /* 0x000e640008000a00 */
[----:B-1----:R1:W5:Y:S01]  /*0140*/  LDG.E R41, desc[UR4][R2.64] ;  /* 0x0000000402297981 */ /* 0x002362000c1e1900 */
[----:B------:R-:W-:Y:S01]  /*0150*/  HFMA2 R84, -RZ, RZ, 0, 5.9604644775390625e-08 ;  /* 0x00000001ff547431 */ /* 0x000fe200000001ff */
[----:B------:R-:W-:Y:S05]  /*0160*/  BRA `(.L_x_0) ;  /* 0x00000000000c7947 */ /* 0x000fea0003800000 */
.L_x_1:
[----:B------:R-:W1:Y:S01]  /*0170*/  LDCU UR4, c[0x0][0x880] ;  /* 0x00011000ff0477ac */ /* 0x000e620008000800 */
[----:B------:R-:W-:Y:S01]  /*0180*/  HFMA2 R84, -RZ, RZ, 0, 5.9604644775390625e-08 ;  /* 0x00000001ff547431 */ /* 0x000fe200000001ff */
[----:B-1----:R-:W-:-:S07]  /*0190*/  MOV R41, UR4 ;  /* 0x0000000400297c02 */ /* 0x002fce0008000f00 */
.L_x_0:
[----:B------:R-:W2:Y:S02]  /*01a0*/  LDCU.64 UR4, c[0x0][0x8b0] ;  /* 0x00011600ff0477ac */ /* 0x000ea40008000a00 */
[----:B--2---:R-:W-:-:S04]  /*01b0*/  UISETP.NE.U32.AND UP0, UPT, UR4, URZ, UPT ;  /* 0x000000ff0400728c */ /* 0x004fc8000bf05070 */
[----:B------:R-:W-:-:S09]  /*01c0*/  UISETP.NE.AND.EX UP0, UPT, UR5, URZ, UPT, UP0 ;  /* 0x000000ff0500728c */ /* 0x000fd2000bf05300 */
[----:B------:R-:W-:Y:S05]  /*01d0*/  BRA.U UP0, `(.L_x_2) ;  /* 0x0000000100287547 */ /* 0x000fea000b800000 */
[----:B------:R-:W2:Y:S02]  /*01e0*/  LDCU.64 UR4, c[0x0][0x8a8] ;  /* 0x00011500ff0477ac */ /* 0x000ea40008000a00 */
[----:B--2---:R-:W-:-:S04]  /*01f0*/  UISETP.NE.U32.AND UP0, UPT, UR4, URZ, UPT ;  /* 0x000000ff0400728c */ /* 0x004fc8000bf05070 */
[----:B------:R-:W-:-:S09]  /*0200*/  UISETP.NE.AND.EX UP0, UPT, UR5, URZ, UPT, UP0 ;  /* 0x000000ff0500728c */ /* 0x000fd2000bf05300 */
[----:B------:R-:W-:Y:S05]  /*0210*/  BRA.U !UP0, `(.L_x_3) ;  /* 0x0000000108107547 */ /* 0x000fea000b800000 */
[----:B------:R-:W2:Y:S01]  /*0220*/  LDC.64 R38, c[0x0][0x8a8] ;  /* 0x00022a00ff267b82 */ /* 0x000ea20000000a00 */
[----:B------:R-:W2:Y:S02]  /*0230*/  LDCU.64 UR4, c[0x0][0x358] ;  /* 0x00006b00ff0477ac */ /* 0x000ea40008000a00 */
[----:B--2---:R2:W5:Y:S01]  /*0240*/  LDG.E R38, desc[UR4][R38.64] ;  /* 0x0000000426267981 */ /* 0x004562000c1e1900 */
[----:B------:R-:W-:Y:S05]  /*0250*/  BRA `(.L_x_2) ;  /* 0x0000000000087947 */ /* 0x000fea0003800000 */
.L_x_3:
[----:B------:R-:W2:Y:S02]  /*0260*/  LDCU UR4, c[0x0][0x8a0] ;  /* 0x00011400ff0477ac */ /* 0x000ea40008000800 */
[----:B--2---:R-:W-:Y:S02]  /*0270*/  MOV R38, UR4 ;  /* 0x0000000400267c02 */ /* 0x004fe40008000f00 */
.L_x_2:
[----:B------:R-:W-:Y:S01]  /*0280*/  IMAD.U32 R0, RZ, RZ, UR13 ;  /* 0x0000000dff007e24 */ /* 0x000fe2000f8e00ff */
[----:B------:R-:W-:Y:S04]  /*0290*/  BSSY.RECONVERGENT B0, `(.L_x_4) ;  /* 0x000000c000007945 */ /* 0x000fe80003800200 */
[C---:B------:R-:W-:Y:S02]  /*02a0*/  ISETP.NE.OR P2, PT, R0.reuse, 0x1, !P1 ;  /* 0x000000010000780c */ /* 0x040fe40004f45670 */
[----:B------:R-:W-:-:S11]  /*02b0*/  ISETP.NE.OR P0, PT, R0, 0x3, !P1 ;  /* 0x000000030000780c */ /* 0x000fd60004f05670 */
[----:B------:R-:W-:Y:S05]  /*02c0*/  @P2 BRA `(.L_x_5) ;  /* 0x0000000000202947 */ /* 0x000fea0003800000 */
[----:B------:R-:W3:Y:S02]  /*02d0*/  LDCU.64 UR4, c[0x0][0x348] ;  /* 0x00006900ff0477ac */ /* 0x000ee40008000a00 */
[----:B---3--:R-:W-:Y:S02]  /*02e0*/  UIADD3 UR6, UP1, UPT, UR4, 0x80, URZ ;  /* 0x0000008004067890 */ /* 0x008fe4000ff3e0ff */
[----:B------:R-:W-:Y:S02]  /*02f0*/  UIADD3 UR4, UP0, UPT, UR4, 0x180, URZ ;  /* 0x0000018004047890 */ /* 0x000fe4000ff1e0ff */
[----:B------:R-:W-:Y:S02]  /*0300*/  UIADD3.X UR7, UPT, UPT, URZ, UR5, URZ, UP1, !UPT ;  /* 0x00000005ff077290 */ /* 0x000fe40008ffe4ff */
[----:B------:R-:W-:-:S07]  /*0310*/  UIADD3.X UR5, UPT, UPT, URZ, UR5, URZ, UP0, !UPT ;  /* 0x00000005ff057290 */ /* 0x000fce00087fe4ff */
[----:B------:R3:W-:Y:S02]  /*0320*/  UTMACCTL.PF [UR6] ;  /* 0x00000000060079b9 */ /* 0x0007e40008040000 */
[----:B------:R3:W-:Y:S02]  /*0330*/  UTMACCTL.PF [UR4] ;  /* 0x00000000040079b9 */ /* 0x0007e40008040000 */
[----:B---3--:R-:W-:Y:S01]  /*0340*/  NOP ;  /* 0x0000000000007918 */ /* 0x008fe20000000000 */
.L_x_5:
[----:B------:R-:W-:Y:S05]  /*0350*/  BSYNC.RECONVERGENT B0 ;  /* 0x0000000000007941 */ /* 0x000fea0003800200 */
.L_x_4:
[----:B------:R-:W-:Y:S04]  /*0360*/  BSSY.RECONVERGENT B0, `(.L_x_6) ;  /* 0x000000a000007945 */ /* 0x000fe80003800200 */
        /* <DEDUP_REMOVED lines=9> */
.L_x_7:
[----:B------:R-:W-:Y:S05]  /*0400*/  BSYNC.RECONVERGENT B0 ;  /* 0x0000000000007941 */ /* 0x000fea0003800200 */
.L_x_6:
[----:B------:R-:W3:Y:S01]  /*0410*/  LDCU.64 UR4, c[0x0][0x888] ;  /* 0x00011100ff0477ac */ /* 0x000ee20008000a00 */
[----:B------:R-:W-:Y:S02]  /*0420*/  UISETP.EQ.U32.AND UP1, UPT, UR8, URZ, UPT ;  /* 0x000000ff0800728c */ /* 0x000fe4000bf22070 */
[----:B------:R-:W-:Y:S02]  /*0430*/  UPLOP3.LUT UP3, UPT, UPT, UPT, UPT, 0x80, 0x8 ;  /* 0x000000000008789c */ /* 0x000fe40003f6f070 */
[----:B---3--:R-:W-:-:S04]  /*0440*/  UISETP.NE.U32.AND UP0, UPT, UR4, URZ, UPT ;  /* 0x000000ff0400728c */ /* 0x008fc8000bf05070 */
[----:B------:R-:W-:-:S04]  /*0450*/  UISETP.NE.AND.EX UP0, UPT, UR5, URZ, UPT, UP0 ;  /* 0x000000ff0500728c */ /* 0x000fc8000bf05300 */
[----:B------:R-:W-:-:S04]  /*0460*/  UISETP.EQ.OR.EX UP2, UPT, UR9, URZ, !UP0, UP1 ;  /* 0x000000ff0900728c */ /* 0x000fc8000c742710 */
[----:B------:R-:W-:-:S06]  /*0470*/  UP2UR UR4, UPR, URZ, 0x4 ;  /* 0x00000004ff047883 */ /* 0x000fcc0008000000 */
[----:B------:R-:W-:Y:S01]  /*0480*/  MOV R88, UR4 ;  /* 0x0000000400587c02 */ /* 0x000fe20008000f00 */
[----:B------:R-:W-:Y:S06]  /*0490*/  BRA.U !UP2, `(.L_x_8) ;  /* 0x000000010a207547 */ /* 0x000fec000b800000 */
[----:B------:R-:W-:Y:S01]  /*04a0*/  UISETP.NE.U32.AND UP1, UPT, UR8, URZ, UPT ;  /* 0x000000ff0800728c */ /* 0x000fe2000bf25070 */
[----:B-----5:R-:W-:Y:S01]  /*04b0*/  FSETP.NEU.AND P0, PT, R41, RZ, PT ;  /* 0x000000ff2900720b */ /* 0x020fe20003f0d000 */
[----:B------:R-:W-:Y:S02]  /*04c0*/  USEL UR4, URZ, 0xffffffff, UP0 ;  /* 0xffffffffff047887 */ /* 0x000fe40008000000 */
[----:B------:R-:W-:-:S10]  /*04d0*/  UISETP.NE.AND.EX UP1, UPT, UR9, URZ, UPT, UP1 ;  /* 0x000000ff0900728c */ /* 0x000fd4000bf25310 */
[----:B------:R-:W-:Y:S01]  /*04e0*/  VOTEU.ANY UP0, P0 ;  /* 0x0000000000ff7886 */ /* 0x000fe20000000100 */
[----:B------:R-:W-:-:S04]  /*04f0*/  @!UP1 USEL UR4, URZ, 0xffffffff, UP0 ;  /* 0xffffffffff049887 */ /* 0x000fc80008000000 */
[----:B------:R-:W-:-:S04]  /*0500*/  ULOP3.LUT UR4, UR4, 0x1, URZ, 0xc0, !UPT ;  /* 0x0000000104047892 */ /* 0x000fc8000f8ec0ff */
[----:B------:R-:W-:-:S11]  /*0510*/  UISETP.NE.U32.AND UP3, UPT, UR4, 0x1, UPT ;  /* 0x000000010400788c */ /* 0x000fd6000bf65070 */
.L_x_8:
[----:B------:R-:W3:Y:S01]  /*0520*/  SHFL.IDX PT, R0, R85, RZ, 0x1f ;  /* 0x00001fff55007589 */ /* 0x000ee200000e0000 */
[----:B------:R-:W-:-:S04]  /*0530*/  UISETP.NE.AND UP0, UPT, UR13, 0x2, UPT ;  /* 0x000000020d00788c */ /* 0x000fc8000bf05270 */
[----:B------:R-:W-:Y:S02]  /*0540*/  UISETP.EQ.AND UP1, UPT, UR33, URZ, !UP0 ;  /* 0x000000ff2100728c */ /* 0x000fe4000c722270 */
[----:B------:R-:W-:-:S04]  /*0550*/  USEL UR37, URZ, 0x1, UP0 ;  /* 0x00000001ff257887 */ /* 0x000fc80008000000 */
[----:B------:R-:W-:Y:S02]  /*0560*/  PLOP3.LUT P3, PT, P1, PT, UP1, 0x80, 0x8 ;  /* 0x000000000008781c */ /* 0x000fe40000f6f018 */
[----:B---3--:R-:W-:-:S13]  /*0570*/  ISETP.NE.AND P0, PT, R0, RZ, PT ;  /* 0x000000ff0000720c */ /* 0x008fda0003f05270 */
[----:B------:R-:W-:Y:S05]  /*0580*/  @P0 BRA `(.L_x_9) ;  /* 0x0000000000e40947 */ /* 0x000fea0003800000 */
[----:B------:R-:W-:Y:S01]  /*0590*/  ELECT P0, URZ, PT ;  /* 0x0000000000ff782f */ /* 0x000fe20003800000 */
[----:B------:R-:W-:-:S12]  /*05a0*/  BSSY.RECONVERGENT B0, `(.L_x_9) ;  /* 0x0000037000007945 */ /* 0x000fd80003800200 */
[----:B------:R-:W-:Y:S05]  /*05b0*/  @!P0 BRA `(.L_x_10) ;  /* 0x0000000000d48947 */ /* 0x000fea0003800000 */
[----:B------:R-:W3:Y:S01]  /*05c0*/  S2UR UR5, SR_CgaCtaId ;  /* 0x00000000000579c3 */ /* 0x000ee20000008800 */
[----:B------:R-:W-:Y:S01]  /*05d0*/  UMOV UR4, 0x400 ;  /* 0x0000040000047882 */ /* 0x000fe20000000000 */
[----:B------:R-:W-:Y:S01]  /*05e0*/  UMOV UR8, 0x1 ;  /* 0x0000000100087882 */ /* 0x000fe20000000000 */
[----:B------:R-:W-:Y:S01]  /*05f0*/  UMOV UR6, 0x2 ;  /* 0x0000000200067882 */ /* 0x000fe20000000000 */
[----:B------:R-:W-:-:S04]  /*0600*/  UIADD3 UR8, UPT, UPT, -UR8, 0x100000, URZ ;  /* 0x0010000008087890 */ /* 0x000fc8000fffe1ff */
[----:B------:R-:W-:Y:S02]  /*0610*/  USHF.L.U32 UR9, UR8, 0xb, URZ ;  /* 0x0000000b08097899 */ /* 0x000fe400080006ff */
[----:B------:R-:W-:Y:S02]  /*0620*/  USHF.L.U32 UR8, UR8, 0x1, URZ ;  /* 0x0000000108087899 */ /* 0x000fe400080006ff */
[----:B------:R-:W-:-:S04]  /*0630*/  UIADD3 UR6, UPT, UPT, -UR6, 0x100000, URZ ;  /* 0x0010000006067890 */ /* 0x000fc8000fffe1ff */
[----:B------:R-:W-:Y:S02]  /*0640*/  USHF.L.U32 UR7, UR6, 0xb, URZ ;  /* 0x0000000b06077899 */ /* 0x000fe400080006ff */
[----:B------:R-:W-:Y:S02]  /*0650*/  USHF.L.U32 UR6, UR6, 0x1, URZ ;  /* 0x0000000106067899 */ /* 0x000fe400080006ff */
[----:B---3--:R-:W-:Y:S01]  /*0660*/  ULEA UR4, UR5, UR4, 0x18 ;  /* 0x0000000405047291 */ /* 0x008fe2000f8ec0ff */
[----:B------:R-:W3:Y:S11]  /*0670*/  FENCE.VIEW.ASYNC.S ;  /* 0x00000000000073c6 */ /* 0x000ef60000000000 */
[----:B---3--:R3:W4:Y:S01]  /*0680*/  SYNCS.EXCH.64 URZ, [UR4], UR8 ;  /* 0x0000000804ff75b2 */ /* 0x0087220008000100 */
[----:B------:R3:W1:Y:S01]  /*0690*/  SYNCS.EXCH.64 URZ, [UR4+0xa0], UR6 ;  /* 0x0000a00604ff75b2 */ /* 0x0006620008000100 */
        /* <DEDUP_REMOVED lines=37> */
[----:B------:R3:W1:Y:S02]  /*08f0*/  SYNCS.EXCH.64 URZ, [UR4+0x138], UR6 ;  /* 0x0001380604ff75b2 */ /* 0x0006640008000100 */
[----:B---34-:R-:W-:Y:S01]  /*0900*/  NOP ;  /* 0x0000000000007918 */ /* 0x018fe20000000000 */
.L_x_10:
[----:B------:R-:W-:Y:S05]  /*0910*/  BSYNC.RECONVERGENT B0 ;  /* 0x0000000000007941 */ /* 0x000fea0003800200 */
.L_x_9:
[----:B------:R-:W3:Y:S01]  /*0920*/  SHFL.IDX PT, R0, R85, RZ, 0x1f ;  /* 0x00001fff55007589 */ /* 0x000ee200000e0000 */
[----:B------:R-:W-:Y:S01]  /*0930*/  NOP ;  /* 0x0000000000007918 */ /* 0x000fe20000000000 */
[----:B---3--:R-:W-:-:S13]  /*0940*/  ISETP.NE.AND P0, PT, R0, 0x1, PT ;  /* 0x000000010000780c */ /* 0x008fda0003f05270 */
[----:B------:R-:W-:Y:S05]  /*0950*/  @P0 BRA `(.L_x_11) ;  /* 0x0000000000500947 */ /* 0x000fea0003800000 */
        /* <DEDUP_REMOVED lines=9> */
[----:B------:R-:W-:Y:S01]  /*09f0*/  USHF.L.U32 UR6, UR6, 0x1, URZ ;  /* 0x0000000106067899 */ /* 0x000fe200080006ff */
[----:B------:R-:W-:Y:S01]  /*0a00*/  ELECT P0, URZ, PT ;  /* 0x0000000000ff782f */ /* 0x000fe20003800000 */
[----:B---3--:R-:W-:Y:S01]  /*0a10*/  ULEA UR4, UR5, UR4, 0x18 ;  /* 0x0000000405047291 */ /* 0x008fe2000f8ec0ff */
[----:B------:R-:W3:Y:S11]  /*0a20*/  FENCE.VIEW.ASYNC.S ;  /* 0x00000000000073c6 */ /* 0x000ef60000000000 */
[----:B---3--:R3:W4:Y:S01]  /*0a30*/  SYNCS.EXCH.64 URZ, [UR4+0x140], UR8 ;  /* 0x0001400804ff75b2 */ /* 0x0087220008000100 */
[----:B------:R3:W1:Y:S01]  /*0a40*/  SYNCS.EXCH.64 URZ, [UR4+0x158], UR6 ;  /* 0x0001580604ff75b2 */ /* 0x0006620008000100 */
[----:B------:R3:W1:Y:S01]  /*0a50*/  SYNCS.EXCH.64 URZ, [UR4+0x148], UR8 ;  /* 0x0001480804ff75b2 */ /* 0x0006620008000100 */
[----:B------:R3:W1:Y:S01]  /*0a60*/  SYNCS.EXCH.64 URZ, [UR4+0x160], UR6 ;  /* 0x0001600604ff75b2 */ /* 0x0006620008000100 */
[----:B------:R3:W1:Y:S01]  /*0a70*/  SYNCS.EXCH.64 URZ, [UR4+0x150], UR8 ;  /* 0x0001500804ff75b2 */ /* 0x0006620008000100 */
[----:B------:R3:W1:Y:S01]  /*0a80*/  SYNCS.EXCH.64 URZ, [UR4+0x168], UR6 ;  /* 0x0001680604ff75b2 */ /* 0x0006620008000100 */
[----:B------:R-:W-:Y:S01]  /*0a90*/  NOP ;  /* 0x0000000000007918 */ /* 0x000fe20000000000 */
.L_x_11:
[----:B------:R-:W2:Y:S01]  /*0aa0*/  SHFL.IDX PT, R0, R85, RZ, 0x1f ;  /* 0x00001fff55007589 */ /* 0x000ea200000e0000 */
[----:B------:R-:W-:Y:S01]  /*0ab0*/  NOP ;  /* 0x0000000000007918 */ /* 0x000fe20000000000 */
[----:B--2---:R-:W-:-:S13]  /*0ac0*/  ISETP.NE.AND P0, PT, R0, 0x3, PT ;  /* 0x000000030000780c */ /* 0x004fda0003f05270 */
[----:B------:R-:W-:Y:S05]  /*0ad0*/  @P0 BRA `(.L_x_12) ;  /* 0x0000000000300947 */ /* 0x000fea0003800000 */
[----:B------:R-:W2:Y:S01]  /*0ae0*/  S2UR UR5, SR_CgaCtaId ;  /* 0x00000000000579c3 */ /* 0x000ea20000008800 */
[----:B---3--:R-:W-:Y:S01]  /*0af0*/  UMOV UR6, 0x400 ;  /* 0x0000040000067882 */ /* 0x008fe20000000000 */
[----:B------:R-:W-:Y:S01]  /*0b00*/  UMOV UR4, 0x20 ;  /* 0x0000002000047882 */ /* 0x000fe20000000000 */
[----:B------:R-:W-:Y:S01]  /*0b10*/  ELECT P0, URZ, PT ;  /* 0x0000000000ff782f */ /* 0x000fe20003800000 */
[----:B--2---:R-:W-:Y:S02]  /*0b20*/  ULEA UR6, UR5, UR6, 0x18 ;  /* 0x0000000605067291 */ /* 0x004fe4000f8ec0ff */
[----:B------:R-:W-:-:S04]  /*0b30*/  UIADD3 UR4, UPT, UPT, -UR4, 0x100000, URZ ;  /* 0x0010000004047890 */ /* 0x000fc8000fffe1ff */
[----:B------:R-:W-:Y:S02]  /*0b40*/  USHF.L.U32 UR5, UR4, 0xb, URZ ;  /* 0x0000000b04057899 */ /* 0x000fe400080006ff */
[----:B------:R-:W-:Y:S01]  /*0b50*/  USHF.L.U32 UR4, UR4, 0x1, URZ ;  /* 0x0000000104047899 */ /* 0x000fe200080006ff */
[----:B------:R-:W2:Y:S11]  /*0b60*/  FENCE.VIEW.ASYNC.S ;  /* 0x00000000000073c6 */ /* 0x000eb60000000000 */
[----:B--2---:R2:W3:Y:S01]  /*0b70*/  SYNCS.EXCH.64 URZ, [UR6+0x170], UR4 ;  /* 0x0001700406ff75b2 */ /* 0x0044e20008000100 */
[----:B------:R2:W1:Y:S01]  /*0b80*/  SYNCS.EXCH.64 URZ, [UR6+0x178], UR4 ;  /* 0x0001780406ff75b2 */ /* 0x0004620008000100 */
[----:B------:R-:W-:Y:S01]  /*0b90*/  NOP ;  /* 0x0000000000007918 */ /* 0x000fe20000000000 */
.L_x_12:
[----:B------:R-:W4:Y:S01]  /*0ba0*/  SHFL.IDX PT, R0, R85, RZ, 0x1f ;  /* 0x00001fff55007589 */ /* 0x000f2200000e0000 */
[----:B------:R-:W-:Y:S01]  /*0bb0*/  NOP ;  /* 0x0000000000007918 */ /* 0x000fe20000000000 */
[----:B----4-:R-:W-:-:S13]  /*0bc0*/  ISETP.NE.AND P0, PT, R0, 0x4, PT ;  /* 0x000000040000780c */ /* 0x010fda0003f05270 */
[----:B------:R-:W-:Y:S05]  /*0bd0*/  @P0 BRA `(.L_x_13) ;  /* 0x00000000004c0947 */ /* 0x000fea0003800000 */
[----:B--2---:R-:W2:Y:S01]  /*0be0*/  S2UR UR5, SR_CgaCtaId ;  /* 0x00000000000579c3 */ /* 0x004ea20000008800 */
[----:B---3--:R-:W-:Y:S01]  /*0bf0*/  UMOV UR4, 0x3a0 ;  /* 0x000003a000047882 */ /* 0x008fe20000000000 */
[----:B------:R-:W-:Y:S01]  /*0c00*/  UMOV UR6, 0x400 ;  /* 0x0000040000067882 */ /* 0x000fe20000000000 */
[----:B------:R-:W-:Y:S01]  /*0c10*/  USEL UR4, UR4, 0x320, UP3 ;  /* 0x0000032004047887 */ /* 0x000fe20009800000 */
[----:B------:R-:W-:Y:S01]  /*0c20*/  UMOV UR8, 0x1 ;  /* 0x0000000100087882 */ /* 0x000fe20000000000 */
[----:B------:R-:W-:Y:S01]  /*0c30*/  ELECT P0, URZ, PT ;  /* 0x0000000000ff782f */ /* 0x000fe20003800000 */
[----:B------:R-:W-:-:S04]  /*0c40*/  UIADD3 UR8, UPT, UPT, -UR8, 0x100000, URZ ;  /* 0x0010000008087890 */ /* 0x000fc8000fffe1ff */
[----:B------:R-:W-:Y:S02]  /*0c50*/  USHF.L.U32 UR9, UR8, 0xb, URZ ;  /* 0x0000000b08097899 */ /* 0x000fe400080006ff */
[----:B------:R-:W-:Y:S02]  /*0c60*/  USHF.L.U32 UR8, UR8, 0x1, URZ ;  /* 0x0000000108087899 */ /* 0x000fe400080006ff */
[----:B--2---:R-:W-:Y:S02]  /*0c70*/  ULEA UR6, UR5, UR6, 0x18 ;  /* 0x0000000605067291 */ /* 0x004fe4000f8ec0ff */
[----:B------:R-:W-:-:S04]  /*0c80*/  UIADD3 UR4, UPT, UPT, -UR4, 0x100000, URZ ;  /* 0x0010000004047890 */ /* 0x000fc8000fffe1ff */
[----:B------:R-:W-:Y:S02]  /*0c90*/  USHF.L.U32 UR5, UR4, 0xb, URZ ;  /* 0x0000000b04057899 */ /* 0x000fe400080006ff */
[----:B------:R-:W-:Y:S01]  /*0ca0*/  USHF.L.U32 UR4, UR4, 0x1, URZ ;  /* 0x0000000104047899 */ /* 0x000fe200080006ff */
[----:B------:R-:W2:Y:S03]  /*0cb0*/  FENCE.VIEW.ASYNC.S ;  /* 0x00000000000073c6 */ /* 0x000ea60000000000 */
[----:B--2---:R4:W2:Y:S08]  /*0cc0*/  SYNCS.EXCH.64 URZ, [UR6+0x180], UR8 ;  /* 0x0001800806ff75b2 */ /* 0x0048b00008000100 */
[----:B------:R4:W3:Y:S01]  /*0cd0*/  SYNCS.EXCH.64 URZ, [UR6+0x190], UR4 ;  /* 0x0001900406ff75b2 */ /* 0x0008e20008000100 */
[----:B------:R4:W1:Y:S01]  /*0ce0*/  SYNCS.EXCH.64 URZ, [UR6+0x188], UR8 ;  /* 0x0001880806ff75b2 */ /* 0x0008620008000100 */
[----:B------:R4:W1:Y:S02]  /*0cf0*/  SYNCS.EXCH.64 URZ, [UR6+0x198], UR4 ;  /* 0x0001980406ff75b2 */ /* 0x0008640008000100 */
[----:B----4-:R-:W-:Y:S01]  /*0d00*/  NOP ;  /* 0x0000000000007918 */ /* 0x010fe20000000000 */
.L_x_13:
[----:B------:R-:W4:Y:S01]  /*0d10*/  SHFL.IDX PT, R0, R85, RZ, 0x1f ;  /* 0x00001fff55007589 */ /* 0x000f2200000e0000 */
[----:B------:R-:W-:Y:S01]  /*0d20*/  NOP ;  /* 0x0000000000007918 */ /* 0x000fe20000000000 */
[----:B----4-:R-:W-:-:S13]  /*0d30*/  ISETP.NE.AND P0, PT, R0, 0x5, PT ;  /* 0x000000050000780c */ /* 0x010fda0003f05270 */
[----:B------:R-:W-:Y:S05]  /*0d40*/  @P0 BRA `(.L_x_14) ;  /* 0x0000000000580947 */ /* 0x000fea0003800000 */
[----:B--2---:R-:W2:Y:S01]  /*0d50*/  S2UR UR5, SR_CgaCtaId ;  /* 0x00000000000579c3 */ /* 0x004ea20000008800 */
[----:B---3--:R-:W-:Y:S01]  /*0d60*/  UMOV UR4, 0x400 ;  /* 0x0000040000047882 */ /* 0x008fe20000000000 */
        /* <DEDUP_REMOVED lines=9> */
[----:B--2---:R-:W-:Y:S01]  /*0e00*/  ULEA UR4, UR5, UR4, 0x18 ;  /* 0x0000000405047291 */ /* 0x004fe2000f8ec0ff */
[----:B------:R-:W2:Y:S11]  /*0e10*/  FENCE.VIEW.ASYNC.S ;  /* 0x00000000000073c6 */ /* 0x000eb60000000000 */
[----:B--2---:R4:W2:Y:S01]  /*0e20*/  SYNCS.EXCH.64 URZ, [UR4+0x1a0], UR6 ;  /* 0x0001a00604ff75b2 */ /* 0x0048a20008000100 */
[----:B------:R4:W3:Y:S01]  /*0e30*/  SYNCS.EXCH.64 URZ, [UR4+0x1c0], UR8 ;  /* 0x0001c00804ff75b2 */ /* 0x0008e20008000100 */
[----:B------:R4:W1:Y:S01]  /*0e40*/  SYNCS.EXCH.64 URZ, [UR4+0x1a8], UR6 ;  /* 0x0001a80604ff75b2 */ /* 0x0008620008000100 */
[----:B------:R4:W1:Y:S01]  /*0e50*/  SYNCS.EXCH.64 URZ, [UR4+0x1c8], UR8 ;  /* 0x0001c80804ff75b2 */ /* 0x0008620008000100 */
[----:B------:R4:W1:Y:S01]  /*0e60*/  SYNCS.EXCH.64 URZ, [UR4+0x1b0], UR6 ;  /* 0x0001b00604ff75b2 */ /* 0x0008620008000100 */
[----:B------:R4:W1:Y:S01]  /*0e70*/  SYNCS.EXCH.64 URZ, [UR4+0x1d0], UR8 ;  /* 0x0001d00804ff75b2 */ /* 0x0008620008000100 */
[----:B------:R4:W1:Y:S01]  /*0e80*/  SYNCS.EXCH.64 URZ, [UR4+0x1b8], UR6 ;  /* 0x0001b80604ff75b2 */ /* 0x0008620008000100 */
[----:B------:R4:W1:Y:S02]  /*0e90*/  SYNCS.EXCH.64 URZ, [UR4+0x1d8], UR8 ;  /* 0x0001d80804ff75b2 */ /* 0x0008640008000100 */
[----:B----4-:R-:W-:Y:S01]  /*0ea0*/  NOP ;  /* 0x0000000000007918 */ /* 0x010fe20000000000 */
.L_x_14:
[----:B------:R-:W4:Y:S01]  /*0eb0*/  SHFL.IDX PT, R0, R85, RZ, 0x1f ;  /* 0x00001fff55007589 */ /* 0x000f2200000e0000 */
[----:B------:R-:W-:Y:S01]  /*0ec0*/  ISETP.NE.OR P1, PT, RZ, UR13, !P1 ;  /* 0x0000000dff007c0c */ /* 0x000fe2000cf25670 */
[----:B------:R-:W-:Y:S01]  /*0ed0*/  NOP ;  /* 0x0000000000007918 */ /* 0x000fe20000000000 */
[----:B----4-:R-:W-:-:S13]  /*0ee0*/  ISETP.NE.AND P0, PT, R0, 0x3, PT ;  /* 0x000000030000780c */ /* 0x010fda0003f05270 */
[----:B------:R-:W-:Y:S05]  /*0ef0*/  @P0 BRA `(.L_x_15) ;  /* 0x0000000000380947 */ /* 0x000fea0003800000 */
[----:B--2---:R-:W2:Y:S01]  /*0f00*/  S2UR UR5, SR_CgaCtaId ;  /* 0x00000000000579c3 */ /* 0x004ea20000008800 */
[----:B---3--:R-:W-:Y:S01]  /*0f10*/  UMOV UR4, 0x400 ;  /* 0x0000040000047882 */ /* 0x008fe20000000000 */
[----:B------:R-:W-:Y:S01]  /*0f20*/  UMOV UR6, 0x20 ;  /* 0x0000002000067882 */ /* 0x000fe20000000000 */
[----:B------:R-:W-:Y:S01]  /*0f30*/  ELECT P0, URZ, PT ;  /* 0x0000000000ff782f */ /* 0x000fe20003800000 */
[----:B------:R-:W-:-:S04]  /*0f40*/  UIADD3 UR6, UPT, UPT, -UR6, 0x100000, URZ ;  /* 0x0010000006067890 */ /* 0x000fc8000fffe1ff */
[----:B------:R-:W-:Y:S02]  /*0f50*/  USHF.L.U32 UR7, UR6, 0xb, URZ ;  /* 0x0000000b06077899 */ /* 0x000fe400080006ff */
[----:B------:R-:W-:Y:S02]  /*0f60*/  USHF.L.U32 UR6, UR6, 0x1, URZ ;  /* 0x0000000106067899 */ /* 0x000fe400080006ff */
[----:B--2---:R-:W-:Y:S01]  /*0f70*/  ULEA UR4, UR5, UR4, 0x18 ;  /* 0x0000000405047291 */ /* 0x004fe2000f8ec0ff */
[----:B------:R-:W2:Y:S11]  /*0f80*/  FENCE.VIEW.ASYNC.S ;  /* 0x00000000000073c6 */ /* 0x000eb60000000000 */
[----:B--2---:R4:W2:Y:S01]  /*0f90*/  SYNCS.EXCH.64 URZ, [UR4+0x1e0], UR6 ;  /* 0x0001e00604ff75b2 */ /* 0x0048a20008000100 */
[----:B------:R4:W3:Y:S01]  /*0fa0*/  SYNCS.EXCH.64 URZ, [UR4+0x1f0], UR6 ;  /* 0x0001f00604ff75b2 */ /* 0x0008e20008000100 */
[----:B------:R4:W1:Y:S01]  /*0fb0*/  SYNCS.EXCH.64 URZ, [UR4+0x1e8], UR6 ;  /* 0x0001e80604ff75b2 */ /* 0x0008620008000100 */
[----:B------:R4:W1:Y:S02]  /*0fc0*/  SYNCS.EXCH.64 URZ, [UR4+0x1f8], UR6 ;  /* 0x0001f80604ff75b2 */ /* 0x0008640008000100 */
[----:B----4-:R-:W-:Y:S01]  /*0fd0*/  NOP ;  /* 0x0000000000007918 */ /* 0x010fe20000000000 */
.L_x_15:
[----:B---3--:R-:W3:Y:S01]  /*0fe0*/  S2UR UR7, SR_CgaCtaId ;  /* 0x00000000000779c3 */ /* 0x008ee20000008800 */
[----:B------:R-:W-:Y:S01]  /*0ff0*/  VOTEU.ALL UP0, P1 ;  /* 0x0000000000ff7886 */ /* 0x000fe20000800000 */
[----:B--2---:R-:W-:Y:S01]  /*1000*/  UMOV UR4, 0x20 ;  /* 0x0000002000047882 */ /* 0x004fe20000000000 */
[----:B------:R-:W-:Y:S01]  /*1010*/  NOP ;  /* 0x0000000000007918 */ /* 0x000fe20000000000 */
[----:B-1----:R-:W-:Y:S01]  /*1020*/  LOP3.LUT R3, R92, 0x1f, RZ, 0xc0, !PT ;  /* 0x0000001f5c037812 */ /* 0x002fe200078ec0ff */
[----:B------:R-:W-:Y:S01]  /*1030*/  UISETP.NE.AND UP4, UPT, UR13, URZ, UPT ;  /* 0x000000ff0d00728c */ /* 0x000fe2000bf85270 */
[----:B------:R-:W-:Y:S01]  /*1040*/  @!UP0 UMOV UR6, 0x400 ;  /* 0x0000040000068882 */ /* 0x000fe20000000000 */
[----:B------:R-:W-:-:S04]  /*1050*/  @!UP0 UIADD3 UR4, UPT, UPT, -UR4, 0x100000, URZ ;  /* 0x0010000004048890 */ /* 0x000fc8000fffe1ff */
[----:B------:R-:W-:Y:S02]  /*1060*/  @!UP0 USHF.L.U32 UR5, UR4, 0xb, URZ ;  /* 0x0000000b04058899 */ /* 0x000fe400080006ff */
[----:B------:R-:W-:Y:S02]  /*1070*/  @!UP0 USHF.L.U32 UR4, UR4, 0x1, URZ ;  /* 0x0000000104048899 */ /* 0x000fe400080006ff */
[----:B---3--:R-:W-:Y:S01]  /*1080*/  @!UP0 ULEA UR6, UR7, UR6, 0x18 ;  /* 0x0000000607068291 */ /* 0x008fe2000f8ec0ff */
[----:B------:R-:W1:Y:S01]  /*1090*/  LDCU UR7, c[0x0][0x36c] ;  /* 0x00006d80ff0777ac */ /* 0x000e620008000800 */
[----:B------:R-:W-:Y:S01]  /*10a0*/  VOTEU.ALL UP0, P1 ;  /* 0x0000000000ff7886 */ /* 0x000fe20000800000 */
[----:B------:R-:W2:Y:S09]  /*10b0*/  FENCE.VIEW.ASYNC.S ;  /* 0x00000000000073c6 */ /* 0x000eb20000000000 */
[----:B--2---:R2:W3:Y:S01]  /*10c0*/  @!UP0 SYNCS.EXCH.64 URZ, [UR6+0x200], UR4 ;  /* 0x0002000406ff85b2 */ /* 0x0044e20008000100 */
[----:B-1----:R-:W-:-:S09]  /*10d0*/  UISETP.EQ.U32.AND UP5, UPT, UR7, 0x1, UPT ;  /* 0x000000010700788c */ /* 0x002fd2000bfa2070 */
[----:B--2---:R-:W-:Y:S05]  /*10e0*/  BRA.U !UP5, `(.L_x_16) ;  /* 0x000000010d087547 */ /* 0x004fea000b800000 */
[----:B---3--:R-:W-:Y:S01]  /*10f0*/  UCGABAR_ARV ;  /* 0x00000000000079c7 */ /* 0x008fe20008000000 */
[----:B------:R-:W-:Y:S05]  /*1100*/  BRA `(.L_x_17) ;  /* 0x0000000000047947 */ /* 0x000fea0003800000 */
.L_x_16:
[----:B---3--:R-:W-:Y:S01]  /*1110*/  NOP ;  /* 0x0000000000007918 */ /* 0x008fe20000000000 */
.L_x_17:
[----:B------:R-:W1:Y:S01]  /*1120*/  S2UR UR19, SR_CTAID.X ;  /* 0x00000000001379c3 */ /* 0x000e620000002500 */
[----:B------:R-:W-:-:S05]  /*1130*/  CS2R.32 R87, SR_CgaSize ;  /* 0x0000000000577805 */ /* 0x000fca0000008a00 */
[----:B------:R-:W-:-:S05]  /*1140*/  IMAD R87, R87, -0xa0, RZ ;  /* 0xffffff6057577824 */ /* 0x000fca00078e02ff */
[----:B------:R-:W-:-:S14]  /*1150*/  R2UR UR5, R87 ;  /* 0x00000000570572ca */ /* 0x000fdc00000e0000 */
[----:B------:R-:W2:Y:S01]  /*1160*/  LDCU UR5, c[0x0][UR5+0x2b0] ;  /* 0x00005600050577ac */ /* 0x000ea20008000800 */
[----:B------:R-:W-:-:S05]  /*1170*/  CS2R.32 R87, SR_CgaSize ;  /* 0x0000000000577805 */ /* 0x000fca0000008a00 */
[----:B------:R-:W-:-:S05]  /*1180*/  IMAD R87, R87, -0xa0, RZ ;  /* 0xffffff6057577824 */ /* 0x000fca00078e02ff */
[----:B------:R-:W-:-:S14]  /*1190*/  R2UR UR4, R87 ;  /* 0x00000000570472ca */ /* 0x000fdc00000e0000 */
[----:B------:R-:W3:Y:S01]  /*11a0*/  LDCU UR4, c[0x0][UR4+0x2b4] ;  /* 0x00005680040477ac */ /* 0x000ee20008000800 */
[----:B------:R-:W4:Y:S01]  /*11b0*/  S2UR UR7, SR_CTAID.Y ;  /* 0x00000000000779c3 */ /* 0x000f220000002600 */
[----:B------:R-:W-:-:S05]  /*11c0*/  CS2R.32 R87, SR_CgaSize ;  /* 0x0000000000577805 */ /* 0x000fca0000008a00 */
[----:B------:R-:W-:-:S05]  /*11d0*/  IMAD R87, R87, -0xa0, RZ ;  /* 0xffffff6057577824 */ /* 0x000fca00078e02ff */
[----:B------:R-:W-:-:S14]  /*11e0*/  R2UR UR8, R87 ;  /* 0x00000000570872ca */ /* 0x000fdc00000e0000 */
[----:B------:R-:W3:Y:S01]  /*11f0*/  LDCU UR8, c[0x0][UR8+0x2a0] ;  /* 0x00005400080877ac */ /* 0x000ee20008000800 */
[----:B------:R-:W-:-:S05]  /*1200*/  CS2R.32 R87, SR_CgaSize ;  /* 0x0000000000577805 */ /* 0x000fca0000008a00 */
[----:B------:R-:W-:-:S05]  /*1210*/  IMAD R87, R87, -0xa0, RZ ;  /* 0xffffff6057577824 */ /* 0x000fca00078e02ff */
[----:B------:R-:W-:-:S14]  /*1220*/  R2UR UR9, R87 ;  /* 0x00000000570972ca */ /* 0x000fdc00000e0000 */
[----:B------:R-:W3:Y:S01]  /*1230*/  LDCU UR9, c[0x0][UR9+0x2a4] ;  /* 0x00005480090977ac */ /* 0x000ee20008000800 */
[----:B------:R-:W3:Y:S01]  /*1240*/  S2UR UR10, SR_CgaCtaId ;  /* 0x00000000000a79c3 */ /* 0x000ee20000008800 */
[----:B------:R-:W-:Y:S01]  /*1250*/  UISETP.GT.U32.AND UP0, UPT, UR33, 0xffff, UPT ;  /* 0x0000ffff2100788c */ /* 0x000fe2000bf04070 */
[----:B------:R-:W3:Y:S01]  /*1260*/  LDCU UR18, c[0x0][0xb24] ;  /* 0x00016480ff1277ac */ /* 0x000ee20008000800 */
[----:B------:R-:W-:Y:S01]  /*1270*/  UMOV UR29, 0x5 ;  /* 0x00000005001d7882 */ /* 0x000fe20000000000 */
[----:B-1----:R-:W-:-:S04]  /*1280*/  I2FP.F32.U32 R2, UR19 ;  /* 0x0000001300027c45 */ /* 0x002fc80008201000 */
[----:B------:R-:W1:Y:S01]  /*1290*/  S2UR UR36, SR_CTAID.Z ;  /* 0x00000000002479c3 */ /* 0x000e620000002700 */
[----:B------:R-:W1:Y:S01]  /*12a0*/  LDCU UR40, c[0x0][0xb24] ;  /* 0x00016480ff2877ac */ /* 0x000e620008000800 */
[----:B--2---:R-:W-:Y:S01]  /*12b0*/  FMUL R2, R2, UR5 ;  /* 0x0000000502027c20 */ /* 0x004fe20008400000 */
[----:B------:R-:W-:Y:S01]  /*12c0*/  USEL UR5, UR33, 0xffff, !UP0 ;  /* 0x0000ffff21057887 */ /* 0x000fe2000c000000 */
[----:B----4-:R-:W-:Y:S01]  /*12d0*/  I2FP.F32.U32 R0, UR7 ;  /* 0x0000000700007c45 */ /* 0x010fe20008201000 */
[----:B------:R-:W2:Y:S03]  /*12e0*/  LDCU UR27, c[0x0][0xb30] ;  /* 0x00016600ff1b77ac */ /* 0x000ea60008000800 */
[----:B------:R-:W4:Y:S01]  /*12f0*/  F2I.U32.TRUNC.NTZ R2, R2 ;  /* 0x0000000200027305 */ /* 0x000f22000020f000 */
[----:B---3--:R-:W-:Y:S01]  /*1300*/  FMUL R0, R0, UR4 ;  /* 0x0000000400007c20 */ /* 0x008fe20008400000 */
[----:B------:R-:W-:-:S02]  /*1310*/  ULOP3.LUT UR24, UR5, 0xffff, URZ, 0xc0, !UPT ;  /* 0x0000ffff05187892 */ /* 0x000fc4000f8ec0ff */
[----:B------:R-:W-:Y:S02]  /*1320*/  USHF.L.U32 UR28, UR10, 0xa, URZ ;  /* 0x0000000a0a1c7899 */ /* 0x000fe400080006ff */
[----:B------:R-:W-:Y:S02]  /*1330*/  UISETP.GE.AND UP2, UPT, UR18, 0x1, UPT ;  /* 0x000000011200788c */ /* 0x000fe4000bf46270 */
[----:B------:R-:W3:Y:S01]  /*1340*/  F2I.U32.TRUNC.NTZ R0, R0 ;  /* 0x0000000000007305 */ /* 0x000ee2000020f000 */
[----:B------:R-:W-:Y:S01]  /*1350*/  UMOV UR32, UR7 ;  /* 0x0000000700207c82 */ /* 0x000fe20008000000 */
[----:B------:R-:W-:Y:S01]  /*1360*/  UMOV UR25, UR19 ;  /* 0x0000001300197c82 */ /* 0x000fe20008000000 */
[----:B----4-:R-:W-:Y:S02]  /*1370*/  R2UR UR4, R2 ;  /* 0x00000000020472ca */ /* 0x010fe400000e0000 */
[----:B------:R-:W-:Y:S02]  /*1380*/  PRMT R2, RZ, 0x7610, R2 ;  /* 0x00007610ff027816 */ /* 0x000fe40000000002 */
[----:B---3--:R-:W-:-:S02]  /*1390*/  R2UR UR6, R0 ;  /* 0x00000000000672ca */ /* 0x008fc400000e0000 */
[----:B------:R-:W-:-:S07]  /*13a0*/  PRMT R0, RZ, 0x7610, R0 ;  /* 0x00007610ff007816 */ /* 0x000fce0000000000 */
[----:B------:R-:W-:-:S04]  /*13b0*/  UIADD3 UR5, UPT, UPT, -UR4, URZ, URZ ;  /* 0x000000ff04057290 */ /* 0x000fc8000fffe1ff */
[----:B------:R-:W-:Y:S02]  /*13c0*/  UIMAD UR5, UR8, UR5, UR19 ;  /* 0x00000005080572a4 */ /* 0x000fe4000f8e0213 */
[----:B------:R-:W-:-:S04]  /*13d0*/  UIADD3 UR4, UPT, UPT, -UR6, URZ, URZ ;  /* 0x000000ff06047290 */ /* 0x000fc8000fffe1ff */
[----:B------:R-:W-:Y:S01]  /*13e0*/  IMAD.U32 R87, RZ, RZ, UR5 ;  /* 0x00000005ff577e24 */ /* 0x000fe2000f8e00ff */
[----:B------:R-:W-:-:S06]  /*13f0*/  UIMAD UR4, UR9, UR4, UR7 ;  /* 0x00000004090472a4 */ /* 0x000fcc000f8e0207 */
[----:B------:R-:W-:Y:S01]  /*1400*/  IMAD.U32 R86, RZ, RZ, UR4 ;  /* 0x00000004ff567e24 */ /* 0x000fe2000f8e00ff */
[----:B-12---:R-:W-:Y:S06]  /*1410*/  BRA.U UP4, `(.L_x_18) ;  /* 0x0000000104447547 */ /* 0x006fec000b800000 */
[----:B------:R-:W-:Y:S02]  /*1420*/  R2UR UR4, R87 ;  /* 0x00000000570472ca */ /* 0x000fe400000e0000 */
[----:B------:R-:W-:-:S11]  /*1430*/  R2UR UR8, R86 ;  /* 0x00000000560872ca */ /* 0x000fd600000e0000 */
[----:B------:R-:W-:Y:S02]  /*1440*/  UISETP.GT.U32.AND UP0, UPT, UR4, 0x1, UPT ;  /* 0x000000010400788c */ /* 0x000fe4000bf04070 */
[----:B------:R-:W-:Y:S02]  /*1450*/  ULOP3.LUT UR4, UR4, 0xfffffffe, URZ, 0xc0, !UPT ;  /* 0xfffffffe04047892 */ /* 0x000fe4000f8ec0ff */
[----:B------:R-:W-:Y:S02]  /*1460*/  UISETP.NE.AND UP1, UPT, UR8, URZ, UP0 ;  /* 0x000000ff0800728c */ /* 0x000fe40008725270 */
[----:B------:R-:W-:Y:S02]  /*1470*/  UISETP.NE.AND UP0, UPT, UR8, 0x1, UP0 ;  /* 0x000000010800788c */ /* 0x000fe40008705270 */
[----:B------:R-:W-:Y:S02]  /*1480*/  USEL UR7, URZ, 0x1, UP1 ;  /* 0x00000001ff077887 */ /* 0x000fe40008800000 */
[----:B------:R-:W-:-:S02]  /*1490*/  USEL UR6, URZ, 0x4, UP0 ;  /* 0x00000004ff067887 */ /* 0x000fc40008000000 */
[----:B------:R-:W-:Y:S02]  /*14a0*/  USEL UR5, URZ, 0x2, UP1 ;  /* 0x00000002ff057887 */ /* 0x000fe40008800000 */
[----:B------:R-:W-:Y:S02]  /*14b0*/  ULEA UR4, UR8, UR4, 0x1 ;  /* 0x0000000408047291 */ /* 0x000fe4000f8e08ff */
[----:B------:R-:W-:Y:S02]  /*14c0*/  USEL UR8, URZ, 0x8, UP0 ;  /* 0x00000008ff087887 */ /* 0x000fe40008000000 */
[----:B------:R-:W-:-:S03]  /*14d0*/  UIADD3 UR5, UPT, UPT, UR5, UR6, UR7 ;  /* 0x0000000605057290 */ /* 0x000fc6000fffe007 */
[----:B------:R-:W-:Y:S01]  /*14e0*/  UMOV UR6, 0x3 ;  /* 0x0000000300067882 */ /* 0x000fe20000000000 */
[----:B------:R-:W-:Y:S02]  /*14f0*/  UIADD3 UR5, UPT, UPT, UR5, UR8, URZ ;  /* 0x0000000805057290 */ /* 0x000fe4000fffe0ff */
[----:B------:R-:W-:-:S04]  /*1500*/  USHF.L.U32 UR4, UR6, UR4, URZ ;  /* 0x0000000406047299 */ /* 0x000fc800080006ff */
[----:B------:R-:W-:Y:S02]  /*1510*/  IMAD.U32 R2, RZ, RZ, UR5 ;  /* 0x00000005ff027e24 */ /* 0x000fe4000f8e00ff */
[----:B------:R-:W-:Y:S02]  /*1520*/  IMAD.U32 R0, RZ, RZ, UR4 ;  /* 0x00000004ff007e24 */ /* 0x000fe4000f8e00ff */
.L_x_18:
[----:B------:R-:W-:Y:S05]  /*1530*/  BRA.U !UP2, `(.L_x_19) ;  /* 0x000000010ad07547 */ /* 0x000fea000b800000 */
[----:B------:R-:W1:Y:S01]  /*1540*/  LDCU.128 UR20, c[0x0][0xb10] ;  /* 0x00016200ff1477ac */ /* 0x000e620008000c00 */
[----:B------:R-:W2:Y:S01]  /*1550*/  LDCU UR12, c[0x0][0x370] ;  /* 0x00006e00ff0c77ac */ /* 0x000ea20008000800 */
[----:B------:R-:W3:Y:S01]  /*1560*/  LDCU UR5, c[0x0][0x374] ;  /* 0x00006e80ff0577ac */ /* 0x000ee20008000800 */
[----:B------:R-:W4:Y:S01]  /*1570*/  LDCU UR26, c[0x0][0xb0c] ;  /* 0x00016180ff1a77ac */ /* 0x000f220008000800 */
[----:B------:R-:W4:Y:S01]  /*1580*/  LDCU UR4, c[0x0][0xb20] ;  /* 0x00016400ff0477ac */ /* 0x000f220008000800 */
[----:B------:R-:W4:Y:S01]  /*1590*/  LDCU.64 UR16, c[0x0][0xb28] ;  /* 0x00016500ff1077ac */ /* 0x000f220008000a00 */
[----:B-1----:R-:W-:Y:S02]  /*15a0*/  UISETP.NE.AND UP0, UPT, UR22, 0x1, UPT ;  /* 0x000000011600788c */ /* 0x002fe4000bf05270 */
[----:B---3--:R-:W-:Y:S02]  /*15b0*/  UIMAD.WIDE.U32 UR6, UR5, UR23, URZ ;  /* 0x00000017050672a5 */ /* 0x008fe4000f8e00ff */
[----:B--2---:R-:W-:-:S02]  /*15c0*/  UIMAD.WIDE.U32 UR8, UR12, UR20, URZ ;  /* 0x000000140c0872a5 */ /* 0x004fc4000f8e00ff */
[----:B----4-:R-:W-:Y:S02]  /*15d0*/  UISETP.NE.AND UP1, UPT, UR26, 0x1, UPT ;  /* 0x000000011a00788c */ /* 0x010fe4000bf25270 */
[----:B------:R-:W-:Y:S01]  /*15e0*/  UISETP.NE.AND UP2, UPT, UR18, 0x1, UPT ;  /* 0x000000011200788c */ /* 0x000fe2000bf45270 */
[----:B------:R-:W-:Y:S02]  /*15f0*/  UMOV UR6, UR7 ;  /* 0x0000000700067c82 */ /* 0x000fe40008000000 */
[----:B------:R-:W-:Y:S01]  /*1600*/  UMOV UR8, UR9 ;  /* 0x0000000900087c82 */ /* 0x000fe20008000000 */
[----:B------:R-:W-:Y:S02]  /*1610*/  @UP0 USHF.R.U32.HI UR5, URZ, UR4, UR6 ;  /* 0x00000004ff050299 */ /* 0x000fe40008011606 */
[----:B------:R-:W-:Y:S02]  /*1620*/  UIMAD.WIDE.U32 UR14, UR32, UR23, URZ ;  /* 0x00000017200e72a5 */ /* 0x000fe4000f8e00ff */
[----:B------:R-:W-:-:S02]  /*1630*/  UIMAD.WIDE.U32 UR6, UR5, UR16, URZ ;  /* 0x00000010050672a5 */ /* 0x000fc4000f8e00ff */
[----:B------:R-:W-:Y:S02]  /*1640*/  @UP1 USHF.R.U32.HI UR12, URZ, UR21, UR8 ;  /* 0x00000015ff0c1299 */ /* 0x000fe40008011608 */
[----:B------:R-:W-:Y:S02]  /*1650*/  UIMAD.WIDE.U32 UR10, UR19, UR20, URZ ;  /* 0x00000014130a72a5 */ /* 0x000fe4000f8e00ff */
[----:B------:R-:W-:Y:S01]  /*1660*/  UIMAD.WIDE.U32 UR8, UR12, UR16, URZ ;  /* 0x000000100c0872a5 */ /* 0x000fe2000f8e00ff */
[----:B------:R-:W-:Y:S01]  /*1670*/  UMOV UR14, UR15 ;  /* 0x0000000f000e7c82 */ /* 0x000fe20008000000 */
[----:B------:R-:W-:Y:S01]  /*1680*/  UMOV UR6, UR7 ;  /* 0x0000000700067c82 */ /* 0x000fe20008000000 */
[----:B------:R-:W-:Y:S02]  /*1690*/  USHF.R.U32.HI UR14, URZ, UR4, UR14 ;  /* 0x00000004ff0e7299 */ /* 0x000fe4000801160e */
[----:B------:R-:W-:Y:S01]  /*16a0*/  @UP2 USHF.R.U32.HI UR5, URZ, UR17, UR6 ;  /* 0x00000011ff052299 */ /* 0x000fe20008011606 */
[----:B------:R-:W-:-:S02]  /*16b0*/  UMOV UR10, UR11 ;  /* 0x0000000b000a7c82 */ /* 0x000fc40008000000 */
[----:B------:R-:W-:Y:S01]  /*16c0*/  UMOV UR6, UR9 ;  /* 0x0000000900067c82 */ /* 0x000fe20008000000 */
[----:B------:R-:W-:Y:S02]  /*16d0*/  USHF.R.U32.HI UR10, URZ, UR21, UR10 ;  /* 0x00000015ff0a7299 */ /* 0x000fe4000801160a */
[----:B------:R-:W-:Y:S02]  /*16e0*/  @UP2 USHF.R.U32.HI UR12, URZ, UR17, UR6 ;  /* 0x00000011ff0c2299 */ /* 0x000fe40008011606 */
[----:B------:R-:W-:Y:S02]  /*16f0*/  USEL UR4, UR32, UR14, !UP0 ;  /* 0x0000000e20047287 */ /* 0x000fe4000c000000 */
[----:B------:R-:W-:Y:S02]  /*1700*/  UIMAD UR6, UR5, UR18, URZ ;  /* 0x00000012050672a4 */ /* 0x000fe4000f8e02ff */
[----:B------:R-:W-:Y:S02]  /*1710*/  USEL UR5, UR19, UR10, !UP1 ;  /* 0x0000000a13057287 */ /* 0x000fe4000c800000 */
[----:B------:R-:W-:-:S02]  /*1720*/  UIMAD UR8, UR12, UR18, URZ ;  /* 0x000000120c0872a4 */ /* 0x000fc4000f8e02ff */
[----:B------:R-:W-:Y:S02]  /*1730*/  UISETP.GE.AND UP0, UPT, UR4, UR6, UPT ;  /* 0x000000060400728c */ /* 0x000fe4000bf06270 */
[----:B------:R-:W-:Y:S02]  /*1740*/  UIMAD.WIDE.U32 UR6, UR4, UR16, URZ ;  /* 0x00000010040672a5 */ /* 0x000fe4000f8e00ff */
[----:B------:R-:W-:Y:S02]  /*1750*/  UISETP.GE.OR UP0, UPT, UR5, UR8, UP0 ;  /* 0x000000080500728c */ /* 0x000fe40008706670 */
[----:B------:R-:W-:Y:S02]  /*1760*/  UIMAD.WIDE.U32 UR8, UR5, UR16, URZ ;  /* 0x00000010050872a5 */ /* 0x000fe4000f8e00ff */
[----:B------:R-:W-:Y:S02]  /*1770*/  USHF.R.U32.HI UR7, URZ, UR17, UR7 ;  /* 0x00000011ff077299 */ /* 0x000fe40008011607 */
[----:B------:R-:W-:-:S02]  /*1780*/  UIADD3 UR10, UPT, UPT, -UR4, URZ, URZ ;  /* 0x000000ff040a7290 */ /* 0x000fc4000fffe1ff */
[----:B------:R-:W-:Y:S02]  /*1790*/  USEL UR7, UR4, UR7, !UP2 ;  /* 0x0000000704077287 */ /* 0x000fe4000d000000 */
[----:B------:R-:W-:Y:S01]  /*17a0*/  UIADD3 UR25, UPT, UPT, -UR5, URZ, URZ ;  /* 0x000000ff05197290 */ /* 0x000fe2000fffe1ff */
[----:B------:R-:W-:Y:S01]  /*17b0*/  @!UP0 UMOV UR6, UR9 ;  /* 0x0000000900068c82 */ /* 0x000fe20008000000 */
[----:B------:R-:W-:Y:S02]  /*17c0*/  UIADD3 UR8, UPT, UPT, -UR7, URZ, URZ ;  /* 0x000000ff07087290 */ /* 0x000fe4000fffe1ff */
[----:B------:R-:W-:Y:S02]  /*17d0*/  @!UP0 USHF.R.U32.HI UR6, URZ, UR17, UR6 ;  /* 0x00000011ff068299 */ /* 0x000fe40008011606 */
[----:B------:R-:W-:Y:S02]  /*17e0*/  UIMAD UR8, UR18, UR8, UR4 ;  /* 0x00000008120872a4 */ /* 0x000fe4000f8e0204 */
[----:B------:R-:W-:-:S02]  /*17f0*/  @!UP0 USEL UR6, UR5, UR6, !UP2 ;  /* 0x0000000605068287 */ /* 0x000fc4000d000000 */
[----:B------:R-:W-:Y:S02]  /*1800*/  UIMAD UR32, UR22, UR10, UR32 ;  /* 0x0000000a162072a4 */ /* 0x000fe4000f8e0220 */
[----:B------:R-:W-:Y:S02]  /*1810*/  @!UP0 UIADD3 UR7, UPT, UPT, UR7, -UR6, URZ ;  /* 0x8000000607078290 */ /* 0x000fe4000fffe0ff */
[----:B------:R-:W-:Y:S02]  /*1820*/  @!UP0 UIMAD UR6, UR8, UR12, UR6 ;  /* 0x0000000c080682a4 */ /* 0x000fe4000f8e0206 */
[----:B------:R-:W-:Y:S02]  /*1830*/  @!UP0 UIMAD UR4, UR7, UR18, UR5 ;  /* 0x00000012070482a4 */ /* 0x000fe4000f8e0205 */
[----:B------:R-:W-:Y:S02]  /*1840*/  UIMAD UR25, UR26, UR25, UR19 ;  /* 0x000000191a1972a4 */ /* 0x000fe4000f8e0213 */
[----:B------:R-:W-:Y:S01]  /*1850*/  UIMAD UR32, UR4, UR22, UR32 ;  /* 0x00000016042072a4 */ /* 0x000fe2000f8e0220 */
[----:B------:R-:W-:-:S02]  /*1860*/  @!UP0 UMOV UR5, UR6 ;  /* 0x0000000600058c82 */ /* 0x000fc40008000000 */
[----:B------:R-:W-:-:S12]  /*1870*/  UIMAD UR25, UR5, UR26, UR25 ;  /* 0x0000001a051972a4 */ /* 0x000fd8000f8e0219 */
.L_x_19:
[----:B------:R-:W-:Y:S02]  /*1880*/  UISETP.NE.AND UP1, UPT, UR27, 0x1, UPT ;  /* 0x000000011b00788c */ /* 0x000fe4000bf25270 */
[----:B------:R-:W-:Y:S02]  /*1890*/  UISETP.NE.AND UP0, UPT, UR13, 0x2, UPT ;  /* 0x000000020d00788c */ /* 0x000fe4000bf05270 */
[----:B------:R-:W-:Y:S02]  /*18a0*/  ULOP3.LUT UR28, UR28, 0x800, URZ, 0xc0, !UPT ;  /* 0x000008001c1c7892 */ /* 0x000fe4000f8ec0ff */
[----:B------:R-:W-:-:S03]  /*18b0*/  USHF.L.U32 UR24, UR29, UR24, URZ ;  /* 0x000000181d187299 */ /* 0x000fc600080006ff */
[----:B------:R-:W-:Y:S09]  /*18c0*/  BRA.U UP1, `(.L_x_20) ;  /* 0x0000000101447547 */ /* 0x000ff2000b800000 */
[----:B------:R-:W1:Y:S01]  /*18d0*/  LDCU.128 UR8, c[0x0][0xb10] ;  /* 0x00016200ff0877ac */ /* 0x000e620008000c00 */
[----:B------:R-:W2:Y:S01]  /*18e0*/  LDCU UR12, c[0x0][0xb0c] ;  /* 0x00016180ff0c77ac */ /* 0x000ea20008000800 */
[----:B------:R-:W3:Y:S01]  /*18f0*/  LDCU UR14, c[0x0][0xb20] ;  /* 0x00016400ff0e77ac */ /* 0x000ee20008000800 */
[----:B-1----:R-:W-:Y:S02]  /*1900*/  UIMAD.WIDE.U32 UR6, UR25, UR8, URZ ;  /* 0x00000008190672a5 */ /* 0x002fe4000f8e00ff */
[----:B------:R-:W-:Y:S02]  /*1910*/  UIMAD.WIDE.U32 UR4, UR32, UR11, URZ ;  /* 0x0000000b200472a5 */ /* 0x000fe4000f8e00ff */
[----:B--2---:R-:W-:Y:S02]  /*1920*/  UISETP.NE.AND UP2, UPT, UR12, 0x1, UPT ;  /* 0x000000010c00788c */ /* 0x004fe4000bf45270 */
[----:B------:R-:W-:Y:S01]  /*1930*/  UISETP.NE.AND UP1, UPT, UR10, 0x1, UPT ;  /* 0x000000010a00788c */ /* 0x000fe2000bf25270 */
[----:B------:R-:W-:-:S02]  /*1940*/  UMOV UR6, UR7 ;  /* 0x0000000700067c82 */ /* 0x000fc40008000000 */
[----:B------:R-:W-:Y:S01]  /*1950*/  UMOV UR4, UR5 ;  /* 0x0000000500047c82 */ /* 0x000fe20008000000 */
[----:B------:R-:W-:Y:S02]  /*1960*/  USHF.R.U32.HI UR6, URZ, UR9, UR6 ;  /* 0x00000009ff067299 */ /* 0x000fe40008011606 */
[----:B---3--:R-:W-:Y:S02]  /*1970*/  USHF.R.U32.HI UR4, URZ, UR14, UR4 ;  /* 0x0000000eff047299 */ /* 0x008fe40008011604 */
[----:B------:R-:W-:Y:S02]  /*1980*/  USEL UR5, UR25, UR6, !UP2 ;  /* 0x0000000619057287 */ /* 0x000fe4000d000000 */
[----:B------:R-:W-:-:S04]  /*1990*/  USEL UR4, UR32, UR4, !UP1 ;  /* 0x0000000420047287 */ /* 0x000fc8000c800000 */
[----:B------:R-:W-:Y:S02]  /*19a0*/  UIADD3 UR6, UPT, UPT, -UR4, UR5, URZ ;  /* 0x0000000504067290 */ /* 0x000fe4000fffe1ff */
[----:B------:R-:W-:Y:S02]  /*19b0*/  UIADD3 UR4, UPT, UPT, UR4, -UR5, URZ ;  /* 0x8000000504047290 */ /* 0x000fe4000fffe0ff */
[----:B------:R-:W-:Y:S02]  /*19c0*/  UIMAD UR32, UR6, UR10, UR32 ;  /* 0x0000000a062072a4 */ /* 0x000fe4000f8e0220 */
[----:B------:R-:W-:-:S12]  /*19d0*/  UIMAD UR25, UR4, UR12, UR25 ;  /* 0x0000000c041972a4 */ /* 0x000fd8000f8e0219 */
.L_x_20:
[----:B------:R-:W-:Y:S05]  /*19e0*/  BRA.U !UP5, `(.L_x_21) ;  /* 0x000000010d0c7547 */ /* 0x000fea000b800000 */
[----:B------:R-:W-:Y:S01]  /*19f0*/  UCGABAR_WAIT ;  /* 0x0000000000007dc7 */ /* 0x000fe20008000000 */
[----:B------:R-:W-:Y:S01]  /*1a00*/  CCTL.IVALL ;  /* 0x00000000ff00798f */ /* 0x000fe20002000000 */
[----:B------:R-:W-:Y:S05]  /*1a10*/  BRA `(.L_x_22) ;  /* 0x0000000000047947 */ /* 0x000fea0003800000 */
.L_x_21:
[----:B------:R-:W-:Y:S06]  /*1a20*/  BAR.SYNC.DEFER_BLOCKING 0x0 ;  /* 0x0000000000007b1d */ /* 0x000fec0000010000 */
.L_x_22:
[----:B------:R-:W-:Y:S05]  /*1a30*/  BRA.U UP0, `(.L_x_23) ;  /* 0x0000001d00307547 */ /* 0x000fea000b800000 */
[----:B------:R-:W1:Y:S01]  /*1a40*/  LDCU UR6, c[0x0][0x38c] ;  /* 0x00007180ff0677ac */ /* 0x000e620008000800 */
[----:B------:R-:W2:Y:S01]  /*1a50*/  S2UR UR9, SR_CgaCtaId ;  /* 0x00000000000979c3 */ /* 0x000ea20000008800 */
[----:B------:R-:W-:Y:S01]  /*1a60*/  PLOP3.LUT P1, PT, PT, PT, UP3, 0x80, 0x8 ;  /* 0x000000000008781c */ /* 0x000fe20003f2f038 */
[----:B------:R-:W-:Y:S01]  /*1a70*/  IMAD.MOV.U32 R12, RZ, RZ, 0x1 ;  /* 0x00000001ff0c7424 */ /* 0x000fe200078e00ff */
[----:B------:R-:W-:Y:S01]  /*1a80*/  UMOV UR8, 0x400 ;  /* 0x0000040000087882 */ /* 0x000fe20000000000 */
[----:B------:R-:W-:Y:S01]  /*1a90*/  UISETP.NE.AND UP1, UPT, UR13, URZ, UPT ;  /* 0x000000ff0d00728c */ /* 0x000fe2000bf25270 */
[----:B------:R-:W-:Y:S01]  /*1aa0*/  ISETP.NE.AND P2, PT, R3, RZ, P3 ;  /* 0x000000ff0300720c */ /* 0x000fe20001f45270 */
[----:B------:R-:W-:Y:S01]  /*1ab0*/  USHF.L.U32 UR7, UR19, 0x7, URZ ;  /* 0x0000000713077899 */ /* 0x000fe200080006ff */
[----:B------:R-:W-:Y:S01]  /*1ac0*/  PLOP3.LUT P1, PT, P1, PT, PT, 0x8, 0x80 ;  /* 0x000000000080781c */ /* 0x000fe20000f2e170 */
[----:B------:R-:W-:Y:S01]  /*1ad0*/  USHF.L.U32 UR46, UR19, 0x5, URZ ;  /* 0x00000005132e7899 */ /* 0x000fe200080006ff */
[----:B------:R-:W-:Y:S01]  /*1ae0*/  CS2R R10, SRZ ;  /* 0x00000000000a7805 */ /* 0x000fe2000001ff00 */
[----:B------:R-:W-:Y:S01]  /*1af0*/  IMAD.MOV.U32 R9, RZ, RZ, RZ ;  /* 0x000000ffff097224 */ /* 0x000fe200078e00ff */
[----:B------:R-:W3:Y:S01]  /*1b00*/  LDCU UR39, c[0x0][0x370] ;  /* 0x00006e00ff2777ac */ /* 0x000ee20008000800 */
[----:B------:R-:W-:Y:S01]  /*1b10*/  IMAD.MOV.U32 R8, RZ, RZ, 0x1 ;  /* 0x00000001ff087424 */ /* 0x000fe200078e00ff */
[----:B------:R-:W4:Y:S01]  /*1b20*/  LDCU.64 UR26, c[0x0][0x348] ;  /* 0x00006900ff1a77ac */ /* 0x000f220008000a00 */
[----:B-1----:R-:W-:-:S02]  /*1b30*/  UIADD3 UR5, UPT, UPT, UR6, 0x1f, URZ ;  /* 0x0000001f06057890 */ /* 0x002fc4000fffe0ff */
[----:B------:R-:W-:Y:S02]  /*1b40*/  UIADD3 UR47, UPT, UPT, UR6, 0x3e, URZ ;  /* 0x0000003e062f7890 */ /* 0x000fe4000fffe0ff */
[----:B------:R-:W-:Y:S02]  /*1b50*/  USHF.R.S32.HI UR4, URZ, 0x1f, UR5 ;  /* 0x0000001fff047899 */ /* 0x000fe40008011405 */
[----:B--2---:R-:W-:Y:S02]  /*1b60*/  ULEA UR13, UR9, UR8, 0x18 ;  /* 0x00000008090d7291 */ /* 0x004fe4000f8ec0ff */
[----:B------:R-:W-:Y:S02]  /*1b70*/  ULEA.HI UR4, UR4, UR5, URZ, 0x5 ;  /* 0x0000000504047291 */ /* 0x000fe4000f8f28ff */
[----:B------:R-:W-:Y:S02]  /*1b80*/  ULOP3.LUT UR5, UR7, 0x80, URZ, 0xc0, !UPT ;  /* 0x0000008007057892 */ /* 0x000fe4000f8ec0ff */
[----:B------:R-:W-:-:S02]  /*1b90*/  USHF.R.S32.HI UR42, URZ, 0x5, UR4 ;  /* 0x00000005ff2a7899 */ /* 0x000fc40008011404 */
[----:B------:R-:W-:Y:S02]  /*1ba0*/  UIADD3 UR4, UPT, UPT, UR6, -0x1, URZ ;  /* 0xffffffff06047890 */ /* 0x000fe4000fffe0ff */
[----:B------:R-:W-:Y:S02]  /*1bb0*/  UISETP.LT.U32.AND UP0, UPT, UR42, 0x14, UPT ;  /* 0x000000142a00788c */ /* 0x000fe4000bf01070 */
[----:B------:R-:W-:Y:S02]  /*1bc0*/  UISETP.GE.U32.AND UP2, UPT, UR4, -0x3f, UPT ;  /* 0xffffffc10400788c */ /* 0x000fe4000bf46070 */
[----:B------:R-:W-:Y:S02]  /*1bd0*/  USEL UR41, UR42, 0x14, UP0 ;  /* 0x000000142a297887 */ /* 0x000fe40008000000 */
[----:B------:R-:W-:Y:S02]  /*1be0*/  ULEA UR30, UR28, UR13, 0x1 ;  /* 0x0000000d1c1e7291 */ /* 0x000fe4000f8e08ff */
[----:B------:R-:W-:Y:S01]  /*1bf0*/  UIADD3 UR4, UPT, UPT, UR41, -0x1, URZ ;  /* 0xffffffff29047890 */ /* 0x000fe2000fffe0ff */
[----:B------:R-:W1:Y:S04]  /*1c00*/  LDCU UR38, c[0x0][0x374] ;  /* 0x00006e80ff2677ac */ /* 0x000e680008000800 */
[----:B------:R-:W-:-:S02]  /*1c10*/  @UP2 UIADD3 UR4, UPT, UPT, UR41, URZ, URZ ;  /* 0x000000ff29042290 */ /* 0x000fc4000fffe0ff */
[----:B------:R-:W-:Y:S02]  /*1c20*/  ULOP3.LUT UR46, UR46, 0x20, URZ, 0xc0, !UPT ;  /* 0x000000202e2e7892 */ /* 0x000fe4000f8ec0ff */
[----:B------:R-:W-:Y:S02]  /*1c30*/  USEL UR21, UR37, 0x2, UP1 ;  /* 0x0000000225157887 */ /* 0x000fe40008800000 */
[----:B------:R-:W-:Y:S02]  /*1c40*/  ULEA.HI UR45, UR28, UR5, URZ, 0x1b ;  /* 0x000000051c2d7291 */ /* 0x000fe4000f8fd8ff */
[----:B------:R-:W-:Y:S02]  /*1c50*/  UIADD3 UR30, UPT, UPT, UR30, 0x6600, URZ ;  /* 0x000066001e1e7890 */ /* 0x000fe4000fffe0ff */
[----:B------:R-:W-:Y:S02]  /*1c60*/  UIADD3 UR44, UPT, UPT, UR42, -UR41, URZ ;  /* 0x800000292a2c7290 */ /* 0x000fe4000fffe0ff */
[----:B------:R-:W-:-:S02]  /*1c70*/  UIADD3 UR29, UPT, UPT, UR4, 0x1, URZ ;  /* 0x00000001041d7890 */ /* 0x000fc4000fffe0ff */
[----:B------:R-:W-:Y:S01]  /*1c80*/  UIADD3 UR43, UPT, UPT, -UR4, URZ, URZ ;  /* 0x000000ff042b7290 */ /* 0x000fe2000fffe1ff */
[----:B-1-34-:R-:W-:-:S11]  /*1c90*/  UMOV UR6, URZ ;  /* 0x000000ff00067c82 */ /* 0x01afd60008000000 */
.L_x_43:
[----:B-1----:R-:W1:Y:S02]  /*1ca0*/  S2UR UR4, SR_CgaCtaId ;  /* 0x00000000000479c3 */ /* 0x002e640000008800 */
[----:B-1----:R-:W-:-:S09]  /*1cb0*/  UISETP.NE.AND UP0, UPT, UR4, URZ, UPT ;  /* 0x000000ff0400728c */ /* 0x002fd2000bf05270 */
[----:B------:R-:W-:Y:S05]  /*1cc0*/  BRA.U UP0, `(.L_x_24) ;  /* 0x0000000100287547 */ /* 0x000fea000b800000 */
[----:B------:R-:W-:Y:S02]  /*1cd0*/  LEA R0, R9, UR13, 0x3 ;  /* 0x0000000d09007c11 */ /* 0x000fe4000f8e18ff */
[----:B------:R-:W-:-:S04]  /*1ce0*/  SHF.L.U32 R3, R8, 0x1f, RZ ;  /* 0x0000001f08037819 */ /* 0x000fc800000006ff */
[----:B------:R-:W1:Y:S02]  /*1cf0*/  SYNCS.PHASECHK.TRANS64.TRYWAIT P0, [R0+URZ+0x1f0], R3 ;  /* 0x0001f003000075a7 */ /* 0x000e6400080011ff */
[----:B-1----:R-:W-:Y:S05]  /*1d00*/  @!P0 BRA `(.L_x_25) ;  /* 0x0000007000208947 */ /* 0x002fea0003800000 */
.L_x_150:
[----:B------:R2:W-:Y:S01]  /*1d10*/  SYNCS.ARRIVE.TRANS64.A1T0 RZ, [R0+URZ+0x1e0], RZ ;  /* 0x0001e0ff00ff79a7 */ /* 0x0005e200081000ff */
[----:B------:R-:W-:-:S05]  /*1d20*/  VIADD R9, R9, 0x1 ;  /* 0x0000000109097836 */ /* 0x000fca0000000000 */
[----:B------:R-:W-:-:S04]  /*1d30*/  ISETP.NE.AND P0, PT, R9, 0x2, PT ;  /* 0x000000020900780c */ /* 0x000fc80003f05270 */
[----:B-1----:R-:W-:Y:S02]  /*1d40*/  SEL R3, RZ, 0x1, P0 ;  /* 0x00000001ff037807 */ /* 0x002fe40000000000 */
[----:B------:R-:W-:Y:S02]  /*1d50*/  SEL R9, R9, RZ, P0 ;  /* 0x000000ff09097207 */ /* 0x000fe40000000000 */
[----:B------:R-:W-:-:S07]  /*1d60*/  LOP3.LUT R8, R8, R3, RZ, 0x3c, !PT ;  /* 0x0000000308087212 */ /* 0x000fce00078e3cff */
.L_x_24:
[----:B------:R-:W-:Y:S01]  /*1d70*/  ULEA UR4, UR6, UR13, 0x3 ;  /* 0x0000000d06047291 */ /* 0x000fe2000f8e18ff */
[----:B--2---:R-:W-:Y:S01]  /*1d80*/  SHF.L.U32 R0, R12, 0x1f, RZ ;  /* 0x0000001f0c007819 */ /* 0x004fe200000006ff */
[----:B------:R-:W-:Y:S02]  /*1d90*/  UISETP.GE.U32.AND UP0, UPT, UR47, 0x3f, UPT ;  /* 0x0000003f2f00788c */ /* 0x000fe4000bf06070 */
[----:B------:R-:W-:Y:S01]  /*1da0*/  ULEA UR11, UR32, UR46, 0x6 ;  /* 0x0000002e200b7291 */ /* 0x000fe2000f8e30ff */
[----:B------:R-:W-:-:S04]  /*1db0*/  UMOV UR7, URZ ;  /* 0x000000ff00077c82 */ /* 0x000fc80008000000 */
[----:B------:R1:W2:Y:S01]  /*1dc0*/  SYNCS.PHASECHK.TRANS64.TRYWAIT P0, [UR4+0xa0], R0 ;  /* 0x0000a000ff0075a7 */ /* 0x0002a20008001104 */
[----:B------:R-:W-:-:S04]  /*1dd0*/  ULEA.HI UR4, UR25, UR25, URZ, 0x1 ;  /* 0x0000001919047291 */ /* 0x000fc8000f8f08ff */
[----:B------:R-:W-:-:S04]  /*1de0*/  USHF.L.U32 UR4, UR4, 0x7, URZ ;  /* 0x0000000704047899 */ /* 0x000fc800080006ff */
[----:B------:R-:W-:-:S04]  /*1df0*/  ULOP3.LUT UR35, UR4, 0xffffff00, URZ, 0xc0, !UPT ;  /* 0xffffff0004237892 */ /* 0x000fc8000f8ec0ff */
[----:B------:R-:W-:Y:S01]  /*1e00*/  UIADD3 UR35, UPT, UPT, UR45, UR35, URZ ;  /* 0x000000232d237290 */ /* 0x000fe2000fffe0ff */
[----:B------:R-:W-:Y:S11]  /*1e10*/  BRA.U !UP0, `(.L_x_26) ;  /* 0x0000000108c87547 */ /* 0x000ff6000b800000 */
[----:B------:R-:W-:Y:S01]  /*1e20*/  UMOV UR16, UR43 ;  /* 0x0000002b00107c82 */ /* 0x000fe20008000000 */
[----:B------:R-:W-:Y:S01]  /*1e30*/  UMOV UR4, UR6 ;  /* 0x0000000600047c82 */ /* 0x000fe20008000000 */
[----:B------:R-:W-:-:S05]  /*1e40*/  UMOV UR34, URZ ;  /* 0x000000ff00227c82 */ /* 0x000fca0008000000 */
.L_x_32:
[----:B------:R-:W-:Y:S01]  /*1e50*/  ULEA UR33, UR4, UR13, 0x3 ;  /* 0x0000000d04217291 */ /* 0x000fe2000f8e18ff */
[----:B------:R-:W-:Y:S01]  /*1e60*/  @P3 MOV R2, 0x5000 ;  /* 0x0000500000023802 */ /* 0x000fe20000000f00 */
[----:B--234-:R-:W-:Y:S10]  /*1e70*/  @P0 BRA `(.L_x_27) ;  /* 0x00000000000c0947 */ /* 0x01cff40003800000 */
[----:B------:R-:W-:-:S04]  /*1e80*/  SHF.L.U32 R3, R12, 0x1f, RZ ;  /* 0x0000001f0c037819 */ /* 0x000fc800000006ff */
[----:B------:R-:W2:Y:S02]  /*1e90*/  SYNCS.PHASECHK.TRANS64.TRYWAIT P0, [UR33+0xa0], R3 ;  /* 0x0000a003ff0075a7 */ /* 0x000ea40008001121 */
[----:B--2---:R-:W-:Y:S05]  /*1ea0*/  @!P0 BRA `(.L_x_28) ;  /* 0x0000006c00cc8947 */ /* 0x004fea0003800000 */
.L_x_27:
[----:B------:R2:W-:Y:S01]  /*1eb0*/  @P3 SYNCS.ARRIVE.TRANS64 RZ, [UR33], R2 ;  /* 0x00000002ffff39a7 */ /* 0x0005e20008000021 */
[----:B------:R-:W-:Y:S02]  /*1ec0*/  ULOP3.LUT UR5, UR21, 0x2, URZ, 0xfc, !UPT ;  /* 0x0000000215057892 */ /* 0x000fe4000f8efcff */
[----:B------:R-:W-:Y:S02]  /*1ed0*/  UIADD3 UR16, UPT, UPT, UR16, 0x1, URZ ;  /* 0x0000000110107890 */ /* 0x000fe4000fffe0ff */
[----:B------:R-:W-:Y:S02]  /*1ee0*/  UISETP.NE.AND UP0, UPT, UR5, 0x2, UPT ;  /* 0x000000020500788c */ /* 0x000fe4000bf05270 */
[----:B------:R-:W-:-:S07]  /*1ef0*/  UISETP.NE.AND UP2, UPT, UR16, 0x1, UPT ;  /* 0x000000011000788c */ /* 0x000fce000bf45270 */
[----:B------:R-:W-:Y:S05]  /*1f00*/  BRA.U UP0, `(.L_x_29) ;  /* 0x0000000100047547 */ /* 0x000fea000b800000 */
[----:B------:R-:W-:Y:S05]  /*1f10*/  BPT.TRAP 0x1 ;  /* 0x000000040000795c */ /* 0x000fea0000300000 */
.L_x_29:
[----:B------:R-:W-:Y:S04]  /*1f20*/  BSSY.RECONVERGENT B0, `(.L_x_30) ;  /* 0x0000003000007945 */ /* 0x000fe80003800200 */
[----:B------:R-:W-:Y:S05]  /*1f30*/  @!P2 BRA `(.L_x_31) ;  /* 0x000000000004a947 */ /* 0x000fea0003800000 */
[----:B------:R-:W-:Y:S05]  /*1f40*/  BPT.TRAP 0x1 ;  /* 0x000000040000795c */ /* 0x000fea0000300000 */
.L_x_31:
[----:B------:R-:W-:Y:S05]  /*1f50*/  BSYNC.RECONVERGENT B0 ;  /* 0x0000000000007941 */ /* 0x000fea0003800200 */
.L_x_30:
[----:B------:R-:W-:Y:S02]  /*1f60*/  UIADD3 UR5, UPT, UPT, UR4, 0x1, URZ ;  /* 0x0000000104057890 */ /* 0x000fe4000fffe0ff */
[----:B------:R-:W-:Y:S02]  /*1f70*/  ULEA UR32, UR4, UR28, 0xc ;  /* 0x0000001c04207291 */ /* 0x000fe4000f8e60ff */
[----:B------:R-:W-:Y:S02]  /*1f80*/  UISETP.NE.AND UP0, UPT, UR5, 0x14, UPT ;  /* 0x000000140500788c */ /* 0x000fe4000bf05270 */
[----:B------:R-:W-:Y:S02]  /*1f90*/  UIADD3 UR14, UP1, UPT, UR26, 0x80, URZ ;  /* 0x000000801a0e7890 */ /* 0x000fe4000ff3e0ff */
[----:B------:R-:W-:Y:S02]  /*1fa0*/  USEL UR7, URZ, 0x1, UP0 ;  /* 0x00000001ff077887 */ /* 0x000fe40008000000 */
[----:B------:R-:W-:-:S02]  /*1fb0*/  USEL UR6, UR5, URZ, UP0 ;  /* 0x000000ff05067287 */ /* 0x000fc40008000000 */
[----:B------:R-:W-:Y:S02]  /*1fc0*/  ULEA UR8, UR4, UR13, 0xb ;  /* 0x0000000d04087291 */ /* 0x000fe4000f8e58ff */
[----:B------:R-:W-:Y:S01]  /*1fd0*/  ULEA UR5, UR6, UR13, 0x3 ;  /* 0x0000000d06057291 */ /* 0x000fe2000f8e18ff */
[----:B------:R-:W-:Y:S01]  /*1fe0*/  LOP3.LUT R12, R12, UR7, RZ, 0x3c, !PT ;  /* 0x000000070c0c7c12 */ /* 0x000fe2000f8e3cff */
[----:B------:R-:W-:Y:S02]  /*1ff0*/  ULEA UR32, UR32, UR13, 0x1 ;  /* 0x0000000d20207291 */ /* 0x000fe4000f8e08ff */
[----:B------:R-:W-:Y:S01]  /*2000*/  UIADD3 UR4, UP0, UPT, UR26, 0x180, URZ ;  /* 0x000001801a047890 */ /* 0x000fe2000ff1e0ff */
[----:B-1----:R-:W-:Y:S01]  /*2010*/  SHF.L.U32 R0, R12, 0x1f, RZ ;  /* 0x0000001f0c007819 */ /* 0x002fe200000006ff */
[----:B------:R-:W-:Y:S02]  /*2020*/  ULOP3.LUT UR33, UR33, 0xfefffff8, URZ, 0xc0, !UPT ;  /* 0xfefffff821217892 */ /* 0x000fe4000f8ec0ff */
[----:B------:R-:W-:Y:S01]  /*2030*/  UIADD3.X UR15, UPT, UPT, URZ, UR27, URZ, UP1, !UPT ;  /* 0x0000001bff0f7290 */ /* 0x000fe20008ffe4ff */
[----:B------:R3:W4:Y:S01]  /*2040*/  SYNCS.PHASECHK.TRANS64.TRYWAIT P0, [UR5+0xa0], R0 ;  /* 0x0000a000ff0075a7 */ /* 0x0007220008001105 */
[----:B------:R-:W-:-:S02]  /*2050*/  UIADD3 UR32, UPT, UPT, UR32, 0x6600, URZ ;  /* 0x0000660020207890 */ /* 0x000fc4000fffe0ff */
[----:B------:R-:W-:Y:S02]  /*2060*/  UPRMT UR7, URZ, 0x5410, UR24 ;  /* 0x00005410ff077896 */ /* 0x000fe40008000018 */
[----:B------:R-:W-:Y:S02]  /*2070*/  UIADD3 UR8, UPT, UPT, UR8, 0x2e600, URZ ;  /* 0x0002e60008087890 */ /* 0x000fe4000fffe0ff */
[----:B------:R-:W-:Y:S01]  /*2080*/  UIADD3.X UR5, UPT, UPT, URZ, UR27, URZ, UP0, !UPT ;  /* 0x0000001bff057290 */ /* 0x000fe200087fe4ff */
[----:B------:R-:W-:Y:S01]  /*2090*/  UMOV UR18, 0x0 ;  /* 0x0000000000127882 */ /* 0x000fe20000000000 */
[----:B------:R-:W-:Y:S01]  /*20a0*/  UMOV UR19, 0x10000000 ;  /* 0x1000000000137882 */ /* 0x000fe20000000000 */
[----:B------:R-:W-:Y:S01]  /*20b0*/  UMOV UR10, UR34 ;  /* 0x00000022000a7c82 */ /* 0x000fe20008000000 */
[----:B------:R-:W-:Y:S01]  /*20c0*/  UMOV UR12, UR36 ;  /* 0x00000024000c7c82 */ /* 0x000fe20008000000 */
[----:B------:R-:W-:Y:S01]  /*20d0*/  UMOV UR9, UR33 ;  /* 0x0000002100097c82 */ /* 0x000fe20008000000 */
[----:B------:R1:W-:Y:S03]  /*20e0*/  UTMALDG.3D.MULTICAST.2CTA [UR32], [UR14], UR7, desc[UR18] ;  /* 0x000012200e0073b4 */ /* 0x0003e60008211807 */
[----:B------:R2:W-:Y:S01]  /*20f0*/  UTMALDG.3D.2CTA [UR8], [UR4], desc[UR18] ;  /* 0x00001208040075b4 */ /* 0x0005e20008211000 */
[----:B-1----:R-:W-:Y:S01]  /*2100*/  UIADD3 UR34, UPT, UPT, UR34, 0x20, URZ ;  /* 0x0000002022227890 */ /* 0x002fe2000fffe0ff */
[----:B------:R-:W-:Y:S01]  /*2110*/  UMOV UR7, UR29 ;  /* 0x0000001d00077c82 */ /* 0x000fe20008000000 */
[----:B--2---:R-:W-:Y:S01]  /*2120*/  UMOV UR4, UR6 ;  /* 0x0000000600047c82 */ /* 0x004fe20008000000 */
[----:B------:R-:W-:Y:S09]  /*2130*/  BRA.U UP2, `(.L_x_32) ;  /* 0xfffffffd02447547 */ /* 0x000ff2000b83ffff */
.L_x_26:
[----:B------:R-:W-:Y:S01]  /*2140*/  ULEA UR4, UR6, UR13, 0x3 ;  /* 0x0000000d06047291 */ /* 0x000fe2000f8e18ff */
[----:B-1-3--:R-:W-:Y:S01]  /*2150*/  SHF.L.U32 R0, R12, 0x1f, RZ ;  /* 0x0000001f0c007819 */ /* 0x00afe200000006ff */
[----:B------:R-:W-:Y:S01]  /*2160*/  @!P1 SYNCS.ARRIVE.TRANS64.A1T0 RZ, [UR13+0x178], RZ ;  /* 0x000178ffffff99a7 */ /* 0x000fe2000810000d */
[----:B------:R-:W-:-:S06]  /*2170*/  UISETP.GT.AND UP0, UPT, UR42, UR41, UPT ;  /* 0x000000292a00728c */ /* 0x000fcc000bf04270 */
[----:B--2-4-:R1:W2:Y:S03]  /*2180*/  SYNCS.PHASECHK.TRANS64.TRYWAIT P0, [UR4+0xa0], R0 ;  /* 0x0000a000ff0075a7 */ /* 0x0142a60008001104 */
[----:B------:R-:W-:Y:S05]  /*2190*/  BRA.U !UP0, `(.L_x_33) ;  /* 0x0000000108c07547 */ /* 0x000fea000b800000 */
[----:B------:R-:W-:Y:S01]  /*21a0*/  UIADD3 UR25, UPT, UPT, UR44, UR7, URZ ;  /* 0x000000072c197290 */ /* 0x000fe2000fffe0ff */
[----:B------:R-:W-:-:S11]  /*21b0*/  UMOV UR4, UR6 ;  /* 0x0000000600047c82 */ /* 0x000fd60008000000 */
.L_x_39:
[----:B------:R-:W-:Y:S01]  /*21c0*/  ULEA UR17, UR4, UR13, 0x3 ;  /* 0x0000000d04117291 */ /* 0x000fe2000f8e18ff */
[----:B--2---:R-:W-:Y:S01]  /*21d0*/  @P3 MOV R2, 0x5000 ;  /* 0x0000500000023802 */ /* 0x004fe20000000f00 */
[----:B--2-4-:R-:W-:Y:S10]  /*21e0*/  @P0 BRA `(.L_x_34) ;  /* 0x00000000000c0947 */ /* 0x014ff40003800000 */
[----:B------:R-:W-:-:S04]  /*21f0*/  SHF.L.U32 R3, R12, 0x1f, RZ ;  /* 0x0000001f0c037819 */ /* 0x000fc800000006ff */
[----:B------:R-:W2:Y:S02]  /*2200*/  SYNCS.PHASECHK.TRANS64.TRYWAIT P0, [UR17+0xa0], R3 ;  /* 0x0000a003ff0075a7 */ /* 0x000ea40008001111 */
[----:B--2---:R-:W-:Y:S05]  /*2210*/  @!P0 BRA `(.L_x_35) ;  /* 0x0000006c00088947 */ /* 0x004fea0003800000 */
.L_x_34:
[----:B------:R2:W-:Y:S01]  /*2220*/  @P3 SYNCS.ARRIVE.TRANS64 RZ, [UR17], R2 ;  /* 0x00000002ffff39a7 */ /* 0x0005e20008000011 */
[----:B------:R-:W-:-:S04]  /*2230*/  ULOP3.LUT UR5, UR21, 0x2, URZ, 0xfc, !UPT ;  /* 0x0000000215057892 */ /* 0x000fc8000f8efcff */
[----:B------:R-:W-:-:S09]  /*2240*/  UISETP.NE.AND UP0, UPT, UR5, 0x2, UPT ;  /* 0x000000020500788c */ /* 0x000fd2000bf05270 */
[----:B------:R-:W-:Y:S05]  /*2250*/  BRA.U UP0, `(.L_x_36) ;  /* 0x0000000100047547 */ /* 0x000fea000b800000 */
[----:B------:R-:W-:Y:S05]  /*2260*/  BPT.TRAP 0x1 ;  /* 0x000000040000795c */ /* 0x000fea0000300000 */
.L_x_36:
[----:B------:R-:W-:Y:S04]  /*2270*/  BSSY.RECONVERGENT B0, `(.L_x_37) ;  /* 0x0000003000007945 */ /* 0x000fe80003800200 */
[----:B------:R-:W-:Y:S05]  /*2280*/  @!P2 BRA `(.L_x_38) ;  /* 0x000000000004a947 */ /* 0x000fea0003800000 */
[----:B------:R-:W-:Y:S05]  /*2290*/  BPT.TRAP 0x1 ;  /* 0x000000040000795c */ /* 0x000fea0000300000 */
.L_x_38:
[----:B------:R-:W-:Y:S05]  /*22a0*/  BSYNC.RECONVERGENT B0 ;  /* 0x0000000000007941 */ /* 0x000fea0003800200 */
.L_x_37:
[----:B------:R-:W-:Y:S02]  /*22b0*/  UIADD3 UR5, UPT, UPT, UR4, 0x1, URZ ;  /* 0x0000000104057890 */ /* 0x000fe4000fffe0ff */
[----:B------:R-:W-:Y:S02]  /*22c0*/  UIADD3 UR14, UP1, UPT, UR26, 0x80, URZ ;  /* 0x000000801a0e7890 */ /* 0x000fe4000ff3e0ff */
[----:B------:R-:W-:Y:S02]  /*22d0*/  UISETP.NE.AND UP0, UPT, UR5, 0x14, UPT ;  /* 0x000000140500788c */ /* 0x000fe4000bf05270 */
[----:B------:R-:W-:Y:S02]  /*22e0*/  ULEA UR16, UR4, UR30, 0xd ;  /* 0x0000001e04107291 */ /* 0x000fe4000f8e68ff */
[----:B------:R-:W-:Y:S02]  /*22f0*/  USEL UR8, URZ, 0x1, UP0 ;  /* 0x00000001ff087887 */ /* 0x000fe40008000000 */
[----:B------:R-:W-:-:S02]  /*2300*/  USEL UR6, UR5, URZ, UP0 ;  /* 0x000000ff05067287 */ /* 0x000fc40008000000 */
[----:B------:R-:W-:Y:S02]  /*2310*/  UIADD3 UR22, UP0, UPT, UR26, 0x180, URZ ;  /* 0x000001801a167890 */ /* 0x000fe4000ff1e0ff */
[----:B------:R-:W-:Y:S01]  /*2320*/  LOP3.LUT R12, R12, UR8, RZ, 0x3c, !PT ;  /* 0x000000080c0c7c12 */ /* 0x000fe2000f8e3cff */
[----:B------:R-:W-:Y:S02]  /*2330*/  ULEA UR8, UR4, UR13, 0xb ;  /* 0x0000000d04087291 */ /* 0x000fe4000f8e58ff */
[----:B------:R-:W-:Y:S01]  /*2340*/  ULEA UR5, UR6, UR13, 0x3 ;  /* 0x0000000d06057291 */ /* 0x000fe2000f8e18ff */
[----:B-1----:R-:W-:Y:S01]  /*2350*/  SHF.L.U32 R0, R12, 0x1f, RZ ;  /* 0x0000001f0c007819 */ /* 0x002fe200000006ff */
[----:B------:R-:W-:Y:S02]  /*2360*/  USHF.L.U32 UR18, UR7, 0x5, URZ ;  /* 0x0000000507127899 */ /* 0x000fe400080006ff */
[----:B------:R-:W-:Y:S02]  /*2370*/  ULOP3.LUT UR17, UR17, 0xfefffff8, URZ, 0xc0, !UPT ;  /* 0xfefffff811117892 */ /* 0x000fe4000f8ec0ff */
[----:B------:R-:W-:-:S02]  /*2380*/  UIADD3.X UR15, UPT, UPT, URZ, UR27, URZ, UP1, !UPT ;  /* 0x0000001bff0f7290 */ /* 0x000fc40008ffe4ff */
[----:B------:R-:W-:Y:S01]  /*2390*/  UPRMT UR4, URZ, 0x5410, UR24 ;  /* 0x00005410ff047896 */ /* 0x000fe20008000018 */
[----:B------:R3:W4:Y:S01]  /*23a0*/  SYNCS.PHASECHK.TRANS64.TRYWAIT P0, [UR5+0xa0], R0 ;  /* 0x0000a000ff0075a7 */ /* 0x0007220008001105 */
[----:B------:R-:W-:Y:S02]  /*23b0*/  UIADD3 UR8, UPT, UPT, UR8, 0x2e600, URZ ;  /* 0x0002e60008087890 */ /* 0x000fe4000fffe0ff */
[----:B------:R-:W-:Y:S01]  /*23c0*/  UIADD3.X UR23, UPT, UPT, URZ, UR27, URZ, UP0, !UPT ;  /* 0x0000001bff177290 */ /* 0x000fe200087fe4ff */
[----:B------:R-:W-:Y:S01]  /*23d0*/  UMOV UR32, 0x0 ;  /* 0x0000000000207882 */ /* 0x000fe20000000000 */
[----:B------:R-:W-:Y:S01]  /*23e0*/  UMOV UR33, 0x10000000 ;  /* 0x1000000000217882 */ /* 0x000fe20000000000 */
[----:B------:R-:W-:Y:S01]  /*23f0*/  UMOV UR19, UR35 ;  /* 0x0000002300137c82 */ /* 0x000fe20008000000 */
[----:B------:R-:W-:Y:S01]  /*2400*/  UMOV UR20, UR36 ;  /* 0x0000002400147c82 */ /* 0x000fe20008000000 */
[----:B------:R-:W-:Y:S01]  /*2410*/  UMOV UR12, UR36 ;  /* 0x00000024000c7c82 */ /* 0x000fe20008000000 */
[----:B------:R-:W-:Y:S01]  /*2420*/  UMOV UR9, UR17 ;  /* 0x0000001100097c82 */ /* 0x000fe20008000000 */
[----:B------:R-:W-:Y:S01]  /*2430*/  UMOV UR10, UR18 ;  /* 0x00000012000a7c82 */ /* 0x000fe20008000000 */
[----:B------:R1:W-:Y:S01]  /*2440*/  UTMALDG.3D.MULTICAST.2CTA [UR16], [UR14], UR4, desc[UR32] ;  /* 0x000020100e0073b4 */ /* 0x0003e20008211804 */
[----:B------:R-:W-:-:S04]  /*2450*/  UIADD3 UR7, UPT, UPT, UR7, 0x1, URZ ;  /* 0x0000000107077890 */ /* 0x000fc8000fffe0ff */
[----:B------:R-:W-:Y:S01]  /*2460*/  UISETP.NE.AND UP0, UPT, UR7, UR25, UPT ;  /* 0x000000190700728c */ /* 0x000fe2000bf05270 */
[----:B------:R3:W-:Y:S01]  /*2470*/  UTMALDG.3D.2CTA [UR8], [UR22], desc[UR32] ;  /* 0x00002008160075b4 */ /* 0x0007e20008211000 */
[----:B-1----:R-:W-:-:S07]  /*2480*/  UMOV UR4, UR6 ;  /* 0x0000000600047c82 */ /* 0x002fce0008000000 */
[----:B---3--:R-:W-:Y:S05]  /*2490*/  BRA.U UP0, `(.L_x_39) ;  /* 0xfffffffd00487547 */ /* 0x008fea000b83ffff */
.L_x_33:
[C---:B------:R-:W-:Y:S01]  /*24a0*/  LEA R3, R11.reuse, UR13, 0x3 ;  /* 0x0000000d0b037c11 */ /* 0x040fe2000f8e18ff */
[----:B------:R-:W-:Y:S01]  /*24b0*/  NOP ;  /* 0x0000000000007918 */ /* 0x000fe20000000000 */
[----:B-1----:R-:W-:Y:S02]  /*24c0*/  SHF.L.U32 R0, R10, 0x1f, RZ ;  /* 0x0000001f0a007819 */ /* 0x002fe400000006ff */
[----:B------:R-:W-:Y:S02]  /*24d0*/  LEA R5, R11, UR13, 0x4 ;  /* 0x0000000d0b057c11 */ /* 0x000fe4000f8e20ff */
[----:B--2-4-:R-:W1:Y:S02]  /*24e0*/  SYNCS.PHASECHK.TRANS64.TRYWAIT P0, [R3+URZ+0x180], R0 ;  /* 0x00018000030075a7 */ /* 0x014e6400080011ff */
[----:B-1----:R-:W-:Y:S05]  /*24f0*/  @!P0 BRA `(.L_x_40) ;  /* 0x0000006800688947 */ /* 0x002fea0003800000 */
.L_x_153:
[----:B------:R-:W2:Y:S01]  /*2500*/  LDS.128 R4, [R5+0x210] ;  /* 0x0002100005047984 */ /* 0x000ea20000000c00 */
[----:B------:R-:W-:Y:S01]  /*2510*/  UISETP.GE.AND UP0, UPT, UR40, 0x1, UPT ;  /* 0x000000012800788c */ /* 0x000fe2000bf06270 */
[----:B------:R-:W-:Y:S01]  /*2520*/  @!PT LDS RZ, [RZ] ;  /* 0x00000000fffff984 */ /* 0x000fe20000000800 */
[----:B------:R-:W-:Y:S01]  /*2530*/  @!PT LDS RZ, [RZ] ;  /* 0x00000000fffff984 */ /* 0x000fe20000000800 */
[----:B------:R-:W-:Y:S01]  /*2540*/  @!PT LDS RZ, [RZ] ;  /* 0x00000000fffff984 */ /* 0x000fe20000000800 */
[----:B------:R-:W-:Y:S01]  /*2550*/  @!PT LDS RZ, [RZ] ;  /* 0x00000000fffff984 */ /* 0x000fe20000000800 */
[----:B------:R3:W-:Y:S06]  /*2560*/  MEMBAR.ALL.CTA ;  /* 0x0000000000007992 */ /* 0x0007ec0000008000 */
[----:B---3--:R-:W3:Y:S01]  /*2570*/  FENCE.VIEW.ASYNC.S ;  /* 0x00000000000073c6 */ /* 0x008ee20000000000 */
[----:B--2---:R-:W-:-:S13]  /*2580*/  LOP3.LUT P0, RZ, R6, 0x1, RZ, 0xc0, !PT ;  /* 0x0000000106ff7812 */ /* 0x004fda000780c0ff */
[----:B---3--:R-:W-:Y:S01]  /*2590*/  VOTEU.ANY UP1, P0 ;  /* 0x0000000000ff7886 */ /* 0x008fe20000020100 */
[----:B------:R-:W-:-:S13]  /*25a0*/  PLOP3.LUT P0, PT, PT, PT, UP1, 0x80, 0x8 ;  /* 0x000000000008781c */ /* 0x000fda0003f0f018 */
[----:B-1----:R-:W-:Y:S02]  /*25b0*/  @P0 LOP3.LUT R0, R5, 0xffff, RZ, 0xc0, !PT ;  /* 0x0000ffff05000812 */ /* 0x002fe400078ec0ff */
[----:B------:R-:W-:Y:S02]  /*25c0*/  @P0 MOV R2, R4 ;  /* 0x0000000400020202 */ /* 0x000fe40000000f00 */
[----:B------:R-:W-:Y:S01]  /*25d0*/  @P0 R2UR UR5, R0 ;  /* 0x00000000000502ca */ /* 0x000fe200000e0000 */
[----:B------:R-:W-:Y:S01]  /*25e0*/  VIADD R0, R3, 0x190 ;  /* 0x0000019003007836 */ /* 0x000fe20000000000 */
[----:B------:R-:W-:Y:S02]  /*25f0*/  @P0 SHF.R.U32.HI R4, RZ, 0x10, R5 ;  /* 0x00000010ff040819 */ /* 0x000fe40000011605 */
[----:B------:R-:W-:Y:S02]  /*2600*/  @P0 R2UR UR7, R2 ;  /* 0x00000000020702ca */ /* 0x000fe400000e0000 */
[----:B------:R-:W-:-:S02]  /*2610*/  PRMT R0, RZ, 0x654, R0 ;  /* 0x00000654ff007816 */ /* 0x000fc40000000000 */
[----:B------:R-:W-:Y:S02]  /*2620*/  @P0 R2UR UR4, R4 ;  /* 0x00000000040402ca */ /* 0x000fe400000e0000 */
[----:B------:R1:W-:Y:S03]  /*2630*/  SYNCS.ARRIVE.TRANS64.RED.A1T0 RZ, [R0+URZ], RZ ;  /* 0x000000ff00ff79a7 */ /* 0x0003e600081004ff */
[----:B------:R-:W-:-:S04]  /*2640*/  @UP1 UMOV UR31, UR5 ;  /* 0x00000005001f1c82 */ /* 0x000fc80008000000 */
[----:B------:R-:W-:-:S04]  /*2650*/  @UP1 UMOV UR37, UR7 ;  /* 0x0000000700251c82 */ /* 0x000fc80008000000 */
[----:B------:R-:W-:Y:S01]  /*2660*/  @UP1 UMOV UR36, UR4 ;  /* 0x0000000400241c82 */ /* 0x000fe20008000000 */
[----:B------:R-:W-:Y:S05]  /*2670*/  BRA.U !UP0, `(.L_x_41) ;  /* 0x0000000108d47547 */ /* 0x000fea000b800000 */
[----:B------:R-:W2:Y:S01]  /*2680*/  LDCU.128 UR16, c[0x0][0xb10] ;  /* 0x00016200ff1077ac */ /* 0x000ea20008000c00 */
[----:B------:R-:W3:Y:S01]  /*2690*/  LDCU UR12, c[0x0][0xb20] ;  /* 0x00016400ff0c77ac */ /* 0x000ee20008000800 */
[----:B------:R-:W4:Y:S01]  /*26a0*/  LDCU UR20, c[0x0][0xb0c] ;  /* 0x00016180ff1477ac */ /* 0x000f220008000800 */
[----:B------:R-:W1:Y:S01]  /*26b0*/  LDCU.64 UR8, c[0x0][0xb28] ;  /* 0x00016500ff0877ac */ /* 0x000e620008000a00 */
[----:B------:R-:W-:Y:S02]  /*26c0*/  UISETP.NE.AND UP3, UPT, UR40, 0x1, UPT ;  /* 0x000000012800788c */ /* 0x000fe4000bf65270 */
[----:B--2---:R-:W-:Y:S02]  /*26d0*/  UIMAD.WIDE.U32 UR10, UR38, UR19, URZ ;  /* 0x00000013260a72a5 */ /* 0x004fe4000f8e00ff */
[----:B------:R-:W-:Y:S02]  /*26e0*/  UIMAD.WIDE.U32 UR4, UR39, UR16, URZ ;  /* 0x00000010270472a5 */ /* 0x000fe4000f8e00ff */
[----:B------:R-:W-:-:S02]  /*26f0*/  UISETP.NE.AND UP0, UPT, UR18, 0x1, UPT ;  /* 0x000000011200788c */ /* 0x000fc4000bf05270 */
[----:B------:R-:W-:Y:S01]  /*2700*/  UIMAD.WIDE.U32 UR22, UR31, UR19, URZ ;  /* 0x000000131f1672a5 */ /* 0x000fe2000f8e00ff */
[----:B------:R-:W-:Y:S02]  /*2710*/  UMOV UR10, UR11 ;  /* 0x0000000b000a7c82 */ /* 0x000fe40008000000 */
[----:B------:R-:W-:Y:S01]  /*2720*/  UMOV UR4, UR5 ;  /* 0x0000000500047c82 */ /* 0x000fe20008000000 */
[----:B---3--:R-:W-:Y:S02]  /*2730*/  USHF.R.U32.HI UR10, URZ, UR12, UR10 ;  /* 0x0000000cff0a7299 */ /* 0x008fe4000801160a */
[----:B----4-:R-:W-:Y:S02]  /*2740*/  UISETP.NE.AND UP2, UPT, UR20, 0x1, UPT ;  /* 0x000000011400788c */ /* 0x010fe4000bf45270 */
[----:B------:R-:W-:Y:S02]  /*2750*/  USHF.R.U32.HI UR4, URZ, UR17, UR4 ;  /* 0x00000011ff047299 */ /* 0x000fe40008011604 */
[----:B------:R-:W-:-:S02]  /*2760*/  USEL UR5, UR38, UR10, !UP0 ;  /* 0x0000000a26057287 */ /* 0x000fc4000c000000 */
[----:B------:R-:W-:Y:S02]  /*2770*/  USEL UR7, UR39, UR4, !UP2 ;  /* 0x0000000427077287 */ /* 0x000fe4000d000000 */
[----:B-1----:R-:W-:Y:S01]  /*2780*/  UIMAD.WIDE.U32 UR10, UR5, UR8, URZ ;  /* 0x00000008050a72a5 */ /* 0x002fe2000f8e00ff */
[----:B------:R-:W-:Y:S01]  /*2790*/  UMOV UR4, UR23 ;  /* 0x0000001700047c82 */ /* 0x000fe20008000000 */
[----:B------:R-:W-:Y:S02]  /*27a0*/  UIMAD.WIDE.U32 UR14, UR37, UR16, URZ ;  /* 0x00000010250e72a5 */ /* 0x000fe4000f8e00ff */
[----:B------:R-:W-:-:S03]  /*27b0*/  UIMAD.WIDE.U32 UR22, UR7, UR8, URZ ;  /* 0x00000008071672a5 */ /* 0x000fc6000f8e00ff */
[----:B------:R-:W-:Y:S01]  /*27c0*/  UMOV UR10, UR11 ;  /* 0x0000000b000a7c82 */ /* 0x000fe20008000000 */
[----:B------:R-:W-:Y:S02]  /*27d0*/  USHF.R.U32.HI UR4, URZ, UR12, UR4 ;  /* 0x0000000cff047299 */ /* 0x000fe40008011604 */
[----:B------:R-:W-:Y:S01]  /*27e0*/  @UP3 USHF.R.U32.HI UR5, URZ, UR9, UR10 ;  /* 0x00000009ff053299 */ /* 0x000fe2000801160a */
[----:B------:R-:W-:Y:S01]  /*27f0*/  UMOV UR14, UR15 ;  /* 0x0000000f000e7c82 */ /* 0x000fe20008000000 */
[----:B------:R-:W-:Y:S01]  /*2800*/  UMOV UR22, UR23 ;  /* 0x0000001700167c82 */ /* 0x000fe20008000000 */
[----:B------:R-:W-:Y:S02]  /*2810*/  USHF.R.U32.HI UR17, URZ, UR17, UR14 ;  /* 0x00000011ff117299 */ /* 0x000fe4000801160e */
[----:B------:R-:W-:Y:S02]  /*2820*/  USEL UR4, UR31, UR4, !UP0 ;  /* 0x000000041f047287 */ /* 0x000fe4000c000000 */
[----:B------:R-:W-:-:S02]  /*2830*/  @UP3 USHF.R.U32.HI UR7, URZ, UR9, UR22 ;  /* 0x00000009ff073299 */ /* 0x000fc40008011616 */
[----:B------:R-:W-:Y:S02]  /*2840*/  UIMAD UR10, UR40, UR5, URZ ;  /* 0x00000005280a72a4 */ /* 0x000fe4000f8e02ff */
[----:B------:R-:W-:Y:S02]  /*2850*/  USEL UR5, UR37, UR17, !UP2 ;  /* 0x0000001125057287 */ /* 0x000fe4000d000000 */
[----:B------:R-:W-:Y:S02]  /*2860*/  UIMAD UR12, UR40, UR7, URZ ;  /* 0x00000007280c72a4 */ /* 0x000fe4000f8e02ff */
[----:B------:R-:W-:Y:S02]  /*2870*/  UISETP.GE.AND UP0, UPT, UR4, UR10, UPT ;  /* 0x0000000a0400728c */ /* 0x000fe4000bf06270 */
[----:B------:R-:W-:Y:S02]  /*2880*/  UIMAD.WIDE.U32 UR10, UR4, UR8, URZ ;  /* 0x00000008040a72a5 */ /* 0x000fe4000f8e00ff */
[----:B------:R-:W-:-:S02]  /*2890*/  UISETP.GE.OR UP0, UPT, UR5, UR12, UP0 ;  /* 0x0000000c0500728c */ /* 0x000fc40008706670 */
[----:B------:R-:W-:Y:S02]  /*28a0*/  UIMAD.WIDE.U32 UR14, UR5, UR8, URZ ;  /* 0x00000008050e72a5 */ /* 0x000fe4000f8e00ff */
[----:B------:R-:W-:Y:S01]  /*28b0*/  UIADD3 UR12, UPT, UPT, -UR5, URZ, URZ ;  /* 0x000000ff050c7290 */ /* 0x000fe2000fffe1ff */
[----:B------:R-:W-:Y:S01]  /*28c0*/  UMOV UR10, UR11 ;  /* 0x0000000b000a7c82 */ /* 0x000fe20008000000 */
[----:B------:R-:W-:Y:S02]  /*28d0*/  UIADD3 UR11, UPT, UPT, -UR4, URZ, URZ ;  /* 0x000000ff040b7290 */ /* 0x000fe4000fffe1ff */
[----:B------:R-:W-:-:S03]  /*28e0*/  USHF.R.U32.HI UR10, URZ, UR9, UR10 ;  /* 0x00000009ff0a7299 */ /* 0x000fc6000801160a */
[----:B------:R-:W-:Y:S01]  /*28f0*/  @!UP0 UMOV UR8, UR15 ;  /* 0x0000000f00088c82 */ /* 0x000fe20008000000 */
[----:B------:R-:W-:Y:S02]  /*2900*/  UIMAD UR11, UR18, UR11, UR31 ;  /* 0x0000000b120b72a4 */ /* 0x000fe4000f8e021f */
[----:B------:R-:W-:Y:S02]  /*2910*/  USEL UR10, UR4, UR10, !UP3 ;  /* 0x0000000a040a7287 */ /* 0x000fe4000d800000 */
[----:B------:R-:W-:Y:S02]  /*2920*/  @!UP0 USHF.R.U32.HI UR8, URZ, UR9, UR8 ;  /* 0x00000009ff088299 */ /* 0x000fe40008011608 */
[----:B------:R-:W-:Y:S02]  /*2930*/  UIADD3 UR9, UPT, UPT, -UR10, URZ, URZ ;  /* 0x000000ff0a097290 */ /* 0x000fe4000fffe1ff */
[----:B------:R-:W-:Y:S02]  /*2940*/  @!UP0 USEL UR8, UR5, UR8, !UP3 ;  /* 0x0000000805088287 */ /* 0x000fe4000d800000 */
[----:B------:R-:W-:-:S02]  /*2950*/  UIMAD UR9, UR40, UR9, UR4 ;  /* 0x00000009280972a4 */ /* 0x000fc4000f8e0204 */
[----:B------:R-:W-:Y:S02]  /*2960*/  @!UP0 UIADD3 UR10, UPT, UPT, UR10, -UR8, URZ ;  /* 0x800000080a0a8290 */ /* 0x000fe4000fffe0ff */
[----:B------:R-:W-:Y:S02]  /*2970*/  @!UP0 UIMAD UR8, UR9, UR7, UR8 ;  /* 0x00000007090882a4 */ /* 0x000fe4000f8e0208 */
[----:B------:R-:W-:Y:S02]  /*2980*/  @!UP0 UIMAD UR4, UR40, UR10, UR5 ;  /* 0x0000000a280482a4 */ /* 0x000fe4000f8e0205 */
[----:B------:R-:W-:Y:S02]  /*2990*/  UIMAD UR7, UR20, UR12, UR37 ;  /* 0x0000000c140772a4 */ /* 0x000fe4000f8e0225 */
[----:B------:R-:W-:Y:S01]  /*29a0*/  UIMAD UR31, UR4, UR18, UR11 ;  /* 0x00000012041f72a4 */ /* 0x000fe2000f8e020b */
[----:B------:R-:W-:Y:S02]  /*29b0*/  @!UP0 UMOV UR5, UR8 ;  /* 0x0000000800058c82 */ /* 0x000fe40008000000 */
[----:B------:R-:W-:-:S12]  /*29c0*/  UIMAD UR37, UR5, UR20, UR7 ;  /* 0x00000014052572a4 */ /* 0x000fd8000f8e0207 */
.L_x_41:
[----:B------:R-:W2:Y:S02]  /*29d0*/  LDCU UR4, c[0x0][0xb30] ;  /* 0x00016600ff0477ac */ /* 0x000ea40008000800 */
[----:B--2---:R-:W-:-:S09]  /*29e0*/  UISETP.NE.AND UP0, UPT, UR4, 0x1, UPT ;  /* 0x000000010400788c */ /* 0x004fd2000bf05270 */
[----:B------:R-:W-:Y:S05]  /*29f0*/  BRA.U UP0, `(.L_x_42) ;  /* 0x0000000100447547 */ /* 0x000fea000b800000 */
[----:B------:R-:W2:Y:S01]  /*2a00*/  LDCU.128 UR16, c[0x0][0xb10] ;  /* 0x00016200ff1077ac */ /* 0x000ea20008000c00 */
[----:B------:R-:W3:Y:S01]  /*2a10*/  LDCU UR10, c[0x0][0xb0c] ;  /* 0x00016180ff0a77ac */ /* 0x000ee20008000800 */
[----:B------:R-:W4:Y:S01]  /*2a20*/  LDCU UR7, c[0x0][0xb20] ;  /* 0x00016400ff0777ac */ /* 0x000f220008000800 */
[----:B--2---:R-:W-:Y:S02]  /*2a30*/  UIMAD.WIDE.U32 UR8, UR37, UR16, URZ ;  /* 0x00000010250872a5 */ /* 0x004fe4000f8e00ff */
[----:B------:R-:W-:Y:S02]  /*2a40*/  UIMAD.WIDE.U32 UR4, UR31, UR19, URZ ;  /* 0x000000131f0472a5 */ /* 0x000fe4000f8e00ff */
[----:B---3--:R-:W-:Y:S02]  /*2a50*/  UISETP.NE.AND UP2, UPT, UR10, 0x1, UPT ;  /* 0x000000010a00788c */ /* 0x008fe4000bf45270 */
[----:B------:R-:W-:Y:S01]  /*2a60*/  UISETP.NE.AND UP0, UPT, UR18, 0x1, UPT ;  /* 0x000000011200788c */ /* 0x000fe2000bf05270 */
[----:B------:R-:W-:-:S02]  /*2a70*/  UMOV UR8, UR9 ;  /* 0x0000000900087c82 */ /* 0x000fc40008000000 */
[----:B------:R-:W-:Y:S01]  /*2a80*/  UMOV UR4, UR5 ;  /* 0x0000000500047c82 */ /* 0x000fe20008000000 */
[----:B------:R-:W-:Y:S02]  /*2a90*/  USHF.R.U32.HI UR17, URZ, UR17, UR8 ;  /* 0x00000011ff117299 */ /* 0x000fe40008011608 */
[----:B----4-:R-:W-:Y:S02]  /*2aa0*/  USHF.R.U32.HI UR4, URZ, UR7, UR4 ;  /* 0x00000007ff047299 */ /* 0x010fe40008011604 */
[----:B------:R-:W-:Y:S02]  /*2ab0*/  USEL UR5, UR37, UR17, !UP2 ;  /* 0x0000001125057287 */ /* 0x000fe4000d000000 */
[----:B------:R-:W-:-:S04]  /*2ac0*/  USEL UR4, UR31, UR4, !UP0 ;  /* 0x000000041f047287 */ /* 0x000fc8000c000000 */
[----:B------:R-:W-:Y:S02]  /*2ad0*/  UIADD3 UR7, UPT, UPT, UR5, -UR4, URZ ;  /* 0x8000000405077290 */ /* 0x000fe4000fffe0ff */
[----:B------:R-:W-:Y:S02]  /*2ae0*/  UIADD3 UR4, UPT, UPT, -UR5, UR4, URZ ;  /* 0x0000000405047290 */ /* 0x000fe4000fffe1ff */
[----:B------:R-:W-:Y:S02]  /*2af0*/  UIMAD UR31, UR7, UR18, UR31 ;  /* 0x00000012071f72a4 */ /* 0x000fe4000f8e021f */
[----:B------:R-:W-:-:S12]  /*2b00*/  UIMAD UR37, UR4, UR10, UR37 ;  /* 0x0000000a042572a4 */ /* 0x000fd8000f8e0225 */
.L_x_42:
[----:B------:R-:W-:Y:S01]  /*2b10*/  VIADD R11, R11, 0x1 ;  /* 0x000000010b0b7836 */ /* 0x000fe20000000000 */
[----:B------:R-:W-:Y:S02]  /*2b20*/  R2UR UR5, R87 ;  /* 0x00000000570572ca */ /* 0x000fe400000e0000 */
[----:B------:R-:W-:Y:S02]  /*2b30*/  R2UR UR4, R86 ;  /* 0x00000000560472ca */ /* 0x000fe400000e0000 */
[C---:B------:R-:W-:Y:S02]  /*2b40*/  ISETP.NE.AND P0, PT, R11.reuse, 0x2, PT ;  /* 0x000000020b00780c */ /* 0x040fe40003f05270 */
[----:B------:R-:W-:Y:S02]  /*2b50*/  PLOP3.LUT P1, PT, PT, PT, PT, 0x80, 0x8 ;  /* 0x000000000008781c */ /* 0x000fe40003f2f070 */
[----:B------:R-:W-:Y:S02]  /*2b60*/  SEL R3, RZ, 0x1, P0 ;  /* 0x00000001ff037807 */ /* 0x000fe40000000000 */
[----:B------:R-:W-:-:S02]  /*2b70*/  SEL R11, R11, RZ, P0 ;  /* 0x000000ff0b0b7207 */ /* 0x000fc40000000000 */
[----:B------:R-:W-:Y:S01]  /*2b80*/  LOP3.LUT R10, R10, R3, RZ, 0x3c, !PT ;  /* 0x000000030a0a7212 */ /* 0x000fe200078e3cff */
[----:B------:R-:W-:Y:S02]  /*2b90*/  UIADD3 UR25, UPT, UPT, UR37, UR5, URZ ;  /* 0x0000000525197290 */ /* 0x000fe4000fffe0ff */
[----:B------:R-:W-:Y:S01]  /*2ba0*/  UIADD3 UR32, UPT, UPT, UR31, UR4, URZ ;  /* 0x000000041f207290 */ /* 0x000fe2000fffe0ff */
[----:B------:R-:W-:Y:S11]  /*2bb0*/  BRA.U UP1, `(.L_x_43) ;  /* 0xfffffff101387547 */ /* 0x000ff6000b83ffff */
[----:B------:R-:W-:Y:S01]  /*2bc0*/  UIADD3 UR13, UPT, UPT, UR13, 0xa0, URZ ;  /* 0x000000a00d0d7890 */ /* 0x000fe2000fffe0ff */
[----:B------:R-:W-:-:S03]  /*2bd0*/  SHF.L.U32 R3, R12, 0x1f, RZ ;  /* 0x0000001f0c037819 */ /* 0x000fc600000006ff */
[----:B------:R-:W-:-:S09]  /*2be0*/  ULEA UR4, UR6, UR13, 0x3 ;  /* 0x0000000d06047291 */ /* 0x000fd2000f8e18ff */
[----:B------:R-:W2:Y:S02]  /*2bf0*/  SYNCS.PHASECHK.TRANS64.TRYWAIT P0, [UR4], R3 ;  /* 0x00000003ff0075a7 */ /* 0x000ea40008001104 */
[----:B--2---:R-:W-:Y:S05]  /*2c00*/  @!P0 BRA `(.L_x_44) ;  /* 0x0000006000b88947 */ /* 0x004fea0003800000 */
.L_x_155:
[----:B------:R-:W-:-:S04]  /*2c10*/  UIADD3 UR4, UPT, UPT, UR6, 0x1, URZ ;  /* 0x0000000106047890 */ /* 0x000fc8000fffe0ff */
[----:B------:R-:W-:-:S04]  /*2c20*/  UISETP.NE.AND UP0, UPT, UR4, 0x14, UPT ;  /* 0x000000140400788c */ /* 0x000fc8000bf05270 */
[----:B------:R-:W-:Y:S02]  /*2c30*/  USEL UR6, URZ, 0x1, UP0 ;  /* 0x00000001ff067887 */ /* 0x000fe40008000000 */
[----:B------:R-:W-:-:S04]  /*2c40*/  USEL UR4, UR4, URZ, UP0 ;  /* 0x000000ff04047287 */ /* 0x000fc80008000000 */
[----:B------:R-:W-:Y:S01]  /*2c50*/  ULEA UR5, UR4, UR13, 0x3 ;  /* 0x0000000d04057291 */ /* 0x000fe2000f8e18ff */
[----:B------:R-:W-:-:S04]  /*2c60*/  LOP3.LUT R2, R12, UR6, RZ, 0x3c, !PT ;  /* 0x000000060c027c12 */ /* 0x000fc8000f8e3cff */
[----:B-1----:R-:W-:-:S04]  /*2c70*/  SHF.L.U32 R3, R2, 0x1f, RZ ;  /* 0x0000001f02037819 */ /* 0x002fc800000006ff */
[----:B------:R-:W1:Y:S02]  /*2c80*/  SYNCS.PHASECHK.TRANS64.TRYWAIT P0, [UR5], R3 ;  /* 0x00000003ff0075a7 */ /* 0x000e640008001105 */
[----:B-1----:R-:W-:Y:S05]  /*2c90*/  @!P0 BRA `(.L_x_45) ;  /* 0x0000006000ac8947 */ /* 0x002fea0003800000 */
.L_x_157:
        /* <DEDUP_REMOVED lines=9> */
.L_x_159:
        /* <DEDUP_REMOVED lines=9> */
.L_x_161:
        /* <DEDUP_REMOVED lines=9> */
.L_x_163:
        /* <DEDUP_REMOVED lines=9> */
.L_x_165:
        /* <DEDUP_REMOVED lines=9> */
.L_x_167:
        /* <DEDUP_REMOVED lines=9> */
.L_x_169:
        /* <DEDUP_REMOVED lines=9> */
.L_x_171:
        /* <DEDUP_REMOVED lines=9> */
.L_x_173:
        /* <DEDUP_REMOVED lines=9> */
.L_x_175:
        /* <DEDUP_REMOVED lines=9> */
.L_x_177:
        /* <DEDUP_REMOVED lines=9> */
.L_x_179:
        /* <DEDUP_REMOVED lines=9> */
.L_x_181:
        /* <DEDUP_REMOVED lines=9> */
.L_x_183:
        /* <DEDUP_REMOVED lines=9> */
.L_x_185:
        /* <DEDUP_REMOVED lines=9> */
.L_x_187:
        /* <DEDUP_REMOVED lines=9> */
.L_x_189:
        /* <DEDUP_REMOVED lines=9> */
.L_x_191:
[----:B------:R-:W-:-:S04]  /*3630*/  UIADD3 UR4, UPT, UPT, UR4, 0x1, URZ ;  /* 0x0000000104047890 */ /* 0x000fc8000fffe0ff */
[----:B------:R-:W-:-:S04]  /*3640*/  UISETP.NE.AND UP0, UPT, UR4, 0x14, UPT ;  /* 0x000000140400788c */ /* 0x000fc8000bf05270 */
[----:B------:R-:W-:Y:S02]  /*3650*/  USEL UR5, URZ, 0x1, UP0 ;  /* 0x00000001ff057887 */ /* 0x000fe40008000000 */
[----:B------:R-:W-:-:S04]  /*3660*/  USEL UR4, UR4, URZ, UP0 ;  /* 0x000000ff04047287 */ /* 0x000fc80008000000 */
[----:B------:R-:W-:Y:S01]  /*3670*/  ULEA UR4, UR4, UR13, 0x3 ;  /* 0x0000000d04047291 */ /* 0x000fe2000f8e18ff */
[----:B-1----:R-:W-:-:S04]  /*3680*/  LOP3.LUT R3, R2, UR5, RZ, 0x3c, !PT ;  /* 0x0000000502037c12 */ /* 0x002fc8000f8e3cff */
[----:B------:R-:W-:Y:S01]  /*3690*/  SHF.L.U32 R3, R3, 0x1f, RZ ;  /* 0x0000001f03037819 */ /* 0x000fe200000006ff */
[----:B------:R-:W-:-:S07]  /*36a0*/  IMAD.U32 R0, RZ, RZ, UR4 ;  /* 0x00000004ff007e24 */ /* 0x000fce000f8e00ff */
.L_x_63:
[----:B-1----:R1:W2:Y:S02]  /*36b0*/  SYNCS.PHASECHK.TRANS64.TRYWAIT P0, [R0+URZ], R3 ;  /* 0x00000003000075a7 */ /* 0x0022a400080011ff */
[----:B--2---:R-:W-:Y:S05]  /*36c0*/  @!P0 NANOSLEEP.SYNCS 0x989680 ;  /* 0x009896800000895d */ /* 0x004fea0003900000 */
[----:B------:R-:W2:Y:S02]  /*36d0*/  @!P0 SYNCS.PHASECHK.TRANS64 P0, [R0+URZ], R3 ;  /* 0x00000003000085a7 */ /* 0x000ea400080010ff */
[----:B--2---:R-:W-:Y:S05]  /*36e0*/  @P0 EXIT ;  /* 0x000000000000094d */ /* 0x004fea0003800000 */
[----:B------:R-:W-:Y:S05]  /*36f0*/  BRA `(.L_x_63) ;  /* 0xfffffffc00ec7947 */ /* 0x000fea000383ffff */
.L_x_23:
[----:B------:R-:W1:Y:S02]  /*3700*/  S2UR UR4, SR_CgaCtaId ;  /* 0x00000000000479c3 */ /* 0x000e640000008800 */
[----:B-1----:R-:W-:-:S04]  /*3710*/  UISETP.NE.AND UP0, UPT, UR4, URZ, UPT ;  /* 0x000000ff0400728c */ /* 0x002fc8000bf05270 */
[----:B------:R-:W-:-:S09]  /*3720*/  UISETP.NE.OR UP0, UPT, UR13, 0x1, UP0 ;  /* 0x000000010d00788c */ /* 0x000fd20008705670 */
[----:B------:R-:W-:Y:S05]  /*3730*/  BRA.U UP0, `(.L_x_64) ;  /* 0x00000005004c7547 */ /* 0x000fea000b800000 */
[----:B------:R-:W1:Y:S01]  /*3740*/  S2UR UR5, SR_CgaCtaId ;  /* 0x00000000000579c3 */ /* 0x000e620000008800 */
[----:B------:R-:W-:Y:S01]  /*3750*/  UMOV UR4, 0x400 ;  /* 0x0000040000047882 */ /* 0x000fe20000000000 */
[----:B------:R-:W-:Y:S01]  /*3760*/  ISETP.GE.U32.AND P2, PT, R3, 0x4, PT ;  /* 0x000000040300780c */ /* 0x000fe20003f46070 */
[----:B------:R-:W-:Y:S01]  /*3770*/  IMAD.MOV.U32 R12, RZ, RZ, 0x1 ;  /* 0x00000001ff0c7424 */ /* 0x000fe200078e00ff */
[----:B------:R-:W-:Y:S02]  /*3780*/  CS2R R10, SRZ ;  /* 0x00000000000a7805 */ /* 0x000fe4000001ff00 */
[----:B------:R-:W-:Y:S01]  /*3790*/  CS2R R8, SRZ ;  /* 0x0000000000087805 */ /* 0x000fe2000001ff00 */
[----:B-1----:R-:W-:-:S03]  /*37a0*/  ULEA UR6, UR5, UR4, 0x18 ;  /* 0x0000000405067291 */ /* 0x002fc6000f8ec0ff */
[----:B------:R-:W-:-:S09]  /*37b0*/  UMOV UR5, URZ ;  /* 0x000000ff00057c82 */ /* 0x000fd20008000000 */
.L_x_68:
[----:B------:R-:W-:Y:S02]  /*37c0*/  LEA R0, R8, UR6, 0x3 ;  /* 0x0000000608007c11 */ /* 0x000fe4000f8e18ff */
[----:B------:R-:W-:-:S03]  /*37d0*/  SHF.L.U32 R5, R9, 0x1f, RZ ;  /* 0x0000001f09057819 */ /* 0x000fc600000006ff */
[----:B------:R-:W-:Y:S01]  /*37e0*/  VIADD R4, R0, 0x1f0 ;  /* 0x000001f000047836 */ /* 0x000fe20000000000 */
[----:B------:R-:W1:Y:S02]  /*37f0*/  SYNCS.PHASECHK.TRANS64.TRYWAIT P0, [R0+URZ+0x1e0], R5 ;  /* 0x0001e005000075a7 */ /* 0x000e6400080011ff */
[----:B-1----:R-:W-:Y:S05]  /*3800*/  @!P0 BRA `(.L_x_65) ;  /* 0x0000005c00808947 */ /* 0x002fea0003800000 */
.L_x_192:
[----:B------:R-:W-:Y:S01]  /*3810*/  ULEA UR4, UR5, UR6, 0x3 ;  /* 0x0000000605047291 */ /* 0x000fe2000f8e18ff */
[----:B------:R-:W-:Y:S01]  /*3820*/  PRMT R4, RZ, 0x654, R4 ;  /* 0x00000654ff047816 */ /* 0x000fe20000000004 */
[----:B-1----:R-:W-:Y:S01]  /*3830*/  @!P2 IMAD.MOV.U32 R5, RZ, RZ, 0x10 ;  /* 0x00000010ff05a424 */ /* 0x002fe200078e00ff */
[----:B------:R-:W-:Y:S01]  /*3840*/  SHF.L.U32 R7, R12, 0x1f, RZ ;  /* 0x0000001f0c077819 */ /* 0x000fe200000006ff */
[----:B------:R-:W-:Y:S01]  /*3850*/  UIADD3 UR7, UPT, UPT, UR4, 0x180, URZ ;  /* 0x0000018004077890 */ /* 0x000fe2000fffe0ff */
[----:B------:R1:W-:Y:S05]  /*3860*/  SYNCS.ARRIVE.TRANS64.RED.A1T0 RZ, [R4+URZ], RZ ;  /* 0x000000ff04ff79a7 */ /* 0x0003ea00081004ff */
[----:B------:R-:W-:Y:S01]  /*3870*/  IMAD.U32 R0, RZ, RZ, UR7 ;  /* 0x00000007ff007e24 */ /* 0x000fe2000f8e00ff */
[----:B------:R-:W2:Y:S04]  /*3880*/  SYNCS.PHASECHK.TRANS64.TRYWAIT P0, [UR4+0x190], R7 ;  /* 0x00019007ff0075a7 */ /* 0x000ea80008001104 */
[----:B------:R-:W-:Y:S01]  /*3890*/  PRMT R13, R3, 0x654, R0 ;  /* 0x00000654030d7816 */ /* 0x000fe20000000000 */
[----:B-12---:R-:W-:Y:S06]  /*38a0*/  @!P0 BRA `(.L_x_66) ;  /* 0x0000005c006c8947 */ /* 0x006fec0003800000 */
.L_x_194:
[----:B------:R-:W-:Y:S01]  /*38b0*/  ULEA UR8, UR5, UR6, 0x4 ;  /* 0x0000000605087291 */ /* 0x000fe2000f8e20ff */
[----:B------:R-:W-:Y:S01]  /*38c0*/  SEL R2, R13, R2, !P2 ;  /* 0x000000020d027207 */ /* 0x000fe20005000000 */
[----:B------:R-:W-:Y:S01]  /*38d0*/  UIADD3 UR9, UPT, UPT, UR4, 0x180, URZ ;  /* 0x0000018004097890 */ /* 0x000fe2000fffe0ff */
[----:B-1----:R-:W-:Y:S01]  /*38e0*/  LEA R0, R11, UR6, 0x3 ;  /* 0x000000060b007c11 */ /* 0x002fe2000f8e18ff */
[----:B------:R-:W-:Y:S01]  /*38f0*/  UIADD3 UR8, UPT, UPT, UR8, 0x210, URZ ;  /* 0x0000021008087890 */ /* 0x000fe2000fffe0ff */
[----:B------:R1:W-:Y:S01]  /*3900*/  @!P2 SYNCS.ARRIVE.TRANS64.RED RZ, [R2+URZ], R5 ;  /* 0x0000000502ffa9a7 */ /* 0x0003e200080004ff */
[----:B------:R-:W-:Y:S01]  /*3910*/  UIADD3 UR4, UPT, UPT, UR5, 0x1, URZ ;  /* 0x0000000105047890 */ /* 0x000fe2000fffe0ff */
[----:B------:R-:W-:-:S03]  /*3920*/  VIADD R8, R8, 0x1 ;  /* 0x0000000108087836 */ /* 0x000fc60000000000 */
[----:B------:R-:W-:Y:S02]  /*3930*/  UISETP.NE.AND UP0, UPT, UR4, 0x2, UPT ;  /* 0x000000020400788c */ /* 0x000fe4000bf05270 */
[----:B------:R-:W-:Y:S01]  /*3940*/  ISETP.NE.AND P0, PT, R8, 0x2, PT ;  /* 0x000000020800780c */ /* 0x000fe20003f05270 */
[----:B------:R-:W-:Y:S06]  /*3950*/  UGETNEXTWORKID.BROADCAST [UR8], [UR9] ;  /* 0x00000000080073ca */ /* 0x000fec0008000100 */
[----:B------:R-:W-:Y:S02]  /*3960*/  USEL UR7, URZ, 0x1, UP0 ;  /* 0x00000001ff077887 */ /* 0x000fe40008000000 */
[----:B------:R-:W-:-:S04]  /*3970*/  USEL UR5, UR4, URZ, UP0 ;  /* 0x000000ff04057287 */ /* 0x000fc80008000000 */
[----:B------:R-:W-:Y:S02]  /*3980*/  LOP3.LUT R12, R12, UR7, RZ, 0x3c, !PT ;  /* 0x000000070c0c7c12 */ /* 0x000fe4000f8e3cff */
[----:B-1----:R-:W-:-:S04]  /*3990*/  SHF.L.U32 R5, R10, 0x1f, RZ ;  /* 0x0000001f0a057819 */ /* 0x002fc800000006ff */
[----:B------:R-:W1:Y:S02]  /*39a0*/  SYNCS.PHASECHK.TRANS64.TRYWAIT P1, [R0+URZ+0x180], R5 ;  /* 0x00018005000075a7 */ /* 0x000e6400080211ff */
[----:B-1----:R-:W-:Y:S05]  /*39b0*/  @!P1 BRA `(.L_x_67) ;  /* 0x0000005c00409947 */ /* 0x002fea0003800000 */
.L_x_195:
[C---:B------:R-:W-:Y:S01]  /*39c0*/  LEA R4, R11.reuse, UR6, 0x4 ;  /* 0x000000060b047c11 */ /* 0x040fe2000f8e20ff */
[----:B-1----:R-:W-:Y:S01]  /*39d0*/  VIADD R0, R0, 0x190 ;  /* 0x0000019000007836 */ /* 0x002fe20000000000 */
[----:B------:R-:W-:Y:S01]  /*39e0*/  SEL R8, R8, RZ, P0 ;  /* 0x000000ff08087207 */ /* 0x000fe20000000000 */
[----:B------:R-:W-:-:S03]  /*39f0*/  VIADD R11, R11, 0x1 ;  /* 0x000000010b0b7836 */ /* 0x000fc60000000000 */
[----:B------:R-:W1:Y:S01]  /*3a00*/  LDS.128 R4, [R4+0x210] ;  /* 0x0002100004047984 */ /* 0x000e620000000c00 */
[----:B------:R-:W-:Y:S02]  /*3a10*/  PRMT R0, RZ, 0x654, R0 ;  /* 0x00000654ff007816 */ /* 0x000fe40000000000 */
[C---:B------:R-:W-:Y:S01]  /*3a20*/  ISETP.NE.AND P1, PT, R11.reuse, 0x2, PT ;  /* 0x000000020b00780c */ /* 0x040fe20003f25270 */
[----:B------:R-:W-:Y:S01]  /*3a30*/  @!PT LDS RZ, [RZ] ;  /* 0x00000000fffff984 */ /* 0x000fe20000000800 */
[----:B------:R-:W-:Y:S01]  /*3a40*/  @!PT LDS RZ, [RZ] ;  /* 0x00000000fffff984 */ /* 0x000fe20000000800 */
[----:B------:R-:W-:Y:S01]  /*3a50*/  @!PT LDS RZ, [RZ] ;  /* 0x00000000fffff984 */ /* 0x000fe20000000800 */
[----:B------:R-:W-:Y:S01]  /*3a60*/  @!PT LDS RZ, [RZ] ;  /* 0x00000000fffff984 */ /* 0x000fe20000000800 */
[----:B------:R2:W-:Y:S06]  /*3a70*/  MEMBAR.ALL.CTA ;  /* 0x0000000000007992 */ /* 0x0005ec0000008000 */
[----:B--2---:R-:W2:Y:S01]  /*3a80*/  FENCE.VIEW.ASYNC.S ;  /* 0x00000000000073c6 */ /* 0x004ea20000000000 */
[----:B------:R-:W-:Y:S01]  /*3a90*/  SEL R11, R11, RZ, P1 ;  /* 0x000000ff0b0b7207 */ /* 0x000fe20000800000 */
[----:B--2---:R2:W-:Y:S01]  /*3aa0*/  SYNCS.ARRIVE.TRANS64.RED.A1T0 RZ, [R0+URZ], RZ ;  /* 0x000000ff00ff79a7 */ /* 0x0045e200081004ff */
[----:B-1----:R-:W-:-:S02]  /*3ab0*/  LOP3.LUT P3, RZ, R6, 0x1, RZ, 0xc0, !PT ;  /* 0x0000000106ff7812 */ /* 0x002fc4000786c0ff */
[----:B------:R-:W-:-:S04]  /*3ac0*/  SEL R5, RZ, 0x1, P1 ;  /* 0x00000001ff057807 */ /* 0x000fc80000800000 */
[----:B------:R-:W-:Y:S02]  /*3ad0*/  LOP3.LUT R10, R10, R5, RZ, 0x3c, !PT ;  /* 0x000000050a0a7212 */ /* 0x000fe400078e3cff */
[----:B--2---:R-:W-:-:S04]  /*3ae0*/  SEL R0, RZ, 0x1, P0 ;  /* 0x00000001ff007807 */ /* 0x004fc80000000000 */
[----:B------:R-:W-:Y:S01]  /*3af0*/  LOP3.LUT R9, R9, R0, RZ, 0x3c, !PT ;  /* 0x0000000009097212 */ /* 0x000fe200078e3cff */
[----:B------:R-:W-:Y:S06]  /*3b00*/  @P3 BRA `(.L_x_68) ;  /* 0xfffffffc002c3947 */ /* 0x000fec000383ffff */
[----:B------:R-:W-:Y:S01]  /*3b10*/  ULEA UR4, UR5, UR6, 0x3 ;  /* 0x0000000605047291 */ /* 0x000fe2000f8e18ff */
[----:B------:R-:W-:-:S08]  /*3b20*/  SHF.L.U32 R3, R12, 0x1f, RZ ;  /* 0x0000001f0c037819 */ /* 0x000fd000000006ff */
[----:B------:R-:W1:Y:S02]  /*3b30*/  SYNCS.PHASECHK.TRANS64 P0, [UR4+0x190], R3 ;  /* 0x00019003ff0075a7 */ /* 0x000e640008001004 */
[----:B-1----:R-:W-:Y:S05]  /*3b40*/  @P0 BRA `(.L_x_69) ;  /* 0x0000000000080947 */ /* 0x002fea0003800000 */
[----:B------:R-:W1:Y:S02]  /*3b50*/  SYNCS.PHASECHK.TRANS64.TRYWAIT P0, [UR4+0x190], R3 ;  /* 0x00019003ff0075a7 */ /* 0x000e640008001104 */
[----:B-1----:R-:W-:Y:S05]  /*3b60*/  @!P0 BRA `(.L_x_70) ;  /* 0x0000005800e88947 */ /* 0x002fea0003800000 */
.L_x_69:
[----:B------:R-:W-:-:S04]  /*3b70*/  UIADD3 UR7, UPT, UPT, UR5, 0x1, URZ ;  /* 0x0000000105077890 */ /* 0x000fc8000fffe0ff */
[----:B------:R-:W-:-:S04]  /*3b80*/  UISETP.NE.AND UP0, UPT, UR7, 0x2, UPT ;  /* 0x000000020700788c */ /* 0x000fc8000bf05270 */
[----:B------:R-:W-:Y:S02]  /*3b90*/  USEL UR8, URZ, 0x1, UP0 ;  /* 0x00000001ff087887 */ /* 0x000fe40008000000 */
[----:B------:R-:W-:-:S04]  /*3ba0*/  USEL UR7, UR7, URZ, UP0 ;  /* 0x000000ff07077287 */ /* 0x000fc80008000000 */
[----:B------:R-:W-:Y:S01]  /*3bb0*/  ULEA UR7, UR7, UR6, 0x3 ;  /* 0x0000000607077291 */ /* 0x000fe2000f8e18ff */
[----:B-1----:R-:W-:-:S04]  /*3bc0*/  LOP3.LUT R3, R12, UR8, RZ, 0x3c, !PT ;  /* 0x000000080c037c12 */ /* 0x002fc8000f8e3cff */
[----:B------:R-:W-:-:S04]  /*3bd0*/  SHF.L.U32 R0, R3, 0x1f, RZ ;  /* 0x0000001f03007819 */ /* 0x000fc800000006ff */
[----:B------:R-:W1:Y:S02]  /*3be0*/  SYNCS.PHASECHK.TRANS64 P0, [UR7+0x190], R0 ;  /* 0x00019000ff0075a7 */ /* 0x000e640008001007 */
[----:B-1----:R-:W-:Y:S05]  /*3bf0*/  @P0 EXIT ;  /* 0x000000000000094d */ /* 0x002fea0003800000 */
[----:B------:R-:W-:Y:S02]  /*3c00*/  SHF.L.U32 R3, R3, 0x1f, RZ ;  /* 0x0000001f03037819 */ /* 0x000fe400000006ff */
[----:B------:R-:W-:-:S07]  /*3c10*/  MOV R0, UR7 ;  /* 0x0000000700007c02 */ /* 0x000fce0008000f00 */
.L_x_71:
[----:B-1----:R1:W2:Y:S02]  /*3c20*/  SYNCS.PHASECHK.TRANS64.TRYWAIT P0, [R0+URZ+0x190], R3 ;  /* 0x00019003000075a7 */ /* 0x0022a400080011ff */
[----:B--2---:R-:W-:Y:S05]  /*3c30*/  @!P0 NANOSLEEP.SYNCS 0x989680 ;  /* 0x009896800000895d */ /* 0x004fea0003900000 */
[----:B------:R-:W2:Y:S02]  /*3c40*/  @!P0 SYNCS.PHASECHK.TRANS64 P0, [R0+URZ+0x190], R3 ;  /* 0x00019003000085a7 */ /* 0x000ea400080010ff */
[----:B--2---:R-:W-:Y:S05]  /*3c50*/  @P0 EXIT ;  /* 0x000000000000094d */ /* 0x004fea0003800000 */
[----:B------:R-:W-:Y:S05]  /*3c60*/  BRA `(.L_x_71) ;  /* 0xfffffffc00ec7947 */ /* 0x000fea000383ffff */
.L_x_64:
[----:B------:R-:W-:Y:S05]  /*3c70*/  BRA.U UP4, `(.L_x_72) ;  /* 0x0000001104a47547 */ /* 0x000fea000b800000 */
[----:B------:R-:W1:Y:S01]  /*3c80*/  S2UR UR7, SR_CgaCtaId ;  /* 0x00000000000779c3 */ /* 0x000e620000008800 */
[----:B------:R-:W-:Y:S01]  /*3c90*/  UMOV UR4, 0x40 ;  /* 0x0000004000047882 */ /* 0x000fe20000000000 */
[----:B------:R-:W-:Y:S01]  /*3ca0*/  NOP ;  /* 0x0000000000007918 */ /* 0x000fe20000000000 */
[----:B------:R-:W-:Y:S01]  /*3cb0*/  UMOV UR6, 0x400 ;  /* 0x0000040000067882 */ /* 0x000fe20000000000 */
[----:B-1----:R-:W-:Y:S02]  /*3cc0*/  ULEA UR5, UR7, UR4, 0x18 ;  /* 0x0000000407057291 */ /* 0x002fe4000f8ec0ff */
[----:B------:R-:W-:-:S07]  /*3cd0*/  ULEA UR6, UR7, UR6, 0x18 ;  /* 0x0000000607067291 */ /* 0x000fce000f8ec0ff */
[----:B------:R-:W1:Y:S02]  /*3ce0*/  LDS.U8 R3, [UR5+0x1c] ;  /* 0x00001c05ff037984 */ /* 0x000e640008000000 */
[----:B-1----:R-:W-:-:S13]  /*3cf0*/  ISETP.NE.AND P0, PT, R3, RZ, PT ;  /* 0x000000ff0300720c */ /* 0x002fda0003f05270 */
[----:B------:R-:W-:Y:S05]  /*3d00*/  @P0 BRA `(.L_x_73) ;  /* 0x0000000400080947 */ /* 0x000fea0003800000 */
[----:B------:R-:W-:Y:S02]  /*3d10*/  UISETP.NE.U32.AND UP1, UPT, UR33, 0x1, UPT ;  /* 0x000000012100788c */ /* 0x000fe4000bf25070 */
[----:B------:R-:W-:-:S07]  /*3d20*/  UIADD3 UR7, UPT, UPT, UR5, 0x8, URZ ;  /* 0x0000000805077890 */ /* 0x000fce000fffe0ff */
[----:B------:R-:W-:Y:S05]  /*3d30*/  BRA.U !UP1, `(.L_x_74) ;  /* 0x00000001099c7547 */ /* 0x000fea000b800000 */
[----:B------:R-:W-:Y:S01]  /*3d40*/  ELECT P0, URZ, PT ;  /* 0x0000000000ff782f */ /* 0x000fe20003800000 */
[----:B------:R-:W-:-:S12]  /*3d50*/  BSSY B0, `(.L_x_74) ;  /* 0x0000025000007945 */ /* 0x000fd80003800000 */
[----:B------:R-:W-:Y:S05]  /*3d60*/  @!P0 BRA `(.L_x_75) ;  /* 0x00000000008c8947 */ /* 0x000fea0003800000 */
[----:B------:R-:W-:-:S05]  /*3d70*/  UMOV UR4, 0x10 ;  /* 0x0000001000047882 */ /* 0x000fca0000000000 */
[----:B------:R-:W-:Y:S04]  /*3d80*/  DEPBAR.LE SB1, 0x36 ;  /* 0x00009d800000791a */ /* 0x000fe80000000000 */
[----:B------:R-:W1:Y:S02]  /*3d90*/  UTCATOMSWS.2CTA.FIND_AND_SET.ALIGN UP0, UR4, UR4 ;  /* 0x00000004000475e3 */ /* 0x000e640008200800 */
[----:B-1----:R-:W-:Y:S01]  /*3da0*/  MOV R10, UR4 ;  /* 0x00000004000a7c02 */ /* 0x002fe20008000f00 */
[----:B------:R-:W-:Y:S06]  /*3db0*/  BRA.U UP0, `(.L_x_76) ;  /* 0x0000000100187547 */ /* 0x000fec000b800000 */
.L_x_77:
[----:B------:R-:W-:Y:S05]  /*3dc0*/  NANOSLEEP 0x64 ;  /* 0x000000640000795d */ /* 0x000fea0003800000 */
[----:B------:R-:W-:-:S05]  /*3dd0*/  UMOV UR4, 0x10 ;  /* 0x0000001000047882 */ /* 0x000fca0000000000 */
[----:B------:R-:W-:Y:S04]  /*3de0*/  DEPBAR.LE SB1, 0x36 ;  /* 0x00009d800000791a */ /* 0x000fe80000000000 */
[----:B------:R-:W1:Y:S02]  /*3df0*/  UTCATOMSWS.2CTA.FIND_AND_SET.ALIGN UP0, UR4, UR4 ;  /* 0x00000004000475e3 */ /* 0x000e640008200800 */
[----:B-1----:R-:W-:Y:S01]  /*3e00*/  MOV R10, UR4 ;  /* 0x00000004000a7c02 */ /* 0x002fe20008000f00 */
[----:B------:R-:W-:Y:S05]  /*3e10*/  BRA.U !UP0, `(.L_x_77) ;  /* 0xfffffffd08e87547 */ /* 0x000fea000b83ffff */
.L_x_76:
[----:B------:R-:W1:Y:S01]  /*3e20*/  LDS R6, [UR5+0x10] ;  /* 0x00001005ff067984 */ /* 0x000e620008000800 */
[----:B------:R-:W-:Y:S01]  /*3e30*/  IMAD.U32 R3, RZ, RZ, UR6 ;  /* 0x00000006ff037e24 */ /* 0x000fe2000f8e00ff */
[----:B------:R-:W-:-:S03]  /*3e40*/  MOV R4, UR34 ;  /* 0x0000002200047c02 */ /* 0x000fc60008000f00 */
[----:B------:R-:W-:Y:S01]  /*3e50*/  VIADD R3, R3, 0x230 ;  /* 0x0000023003037836 */ /* 0x000fe20000000000 */
[----:B-1----:R-:W-:-:S04]  /*3e60*/  SHF.L.U32 R6, R6, 0x1f, RZ ;  /* 0x0000001f06067819 */ /* 0x002fc800000006ff */
[----:B------:R-:W1:Y:S02]  /*3e70*/  SYNCS.PHASECHK.TRANS64.TRYWAIT P0, [UR5+0x8], R6 ;  /* 0x00000806ff0075a7 */ /* 0x000e640008001105 */
[----:B-1----:R-:W-:Y:S05]  /*3e80*/  @P0 BRA `(.L_x_78) ;  /* 0x0000000000080947 */ /* 0x002fea0003800000 */
[----:B------:R-:W1:Y:S02]  /*3e90*/  SYNCS.PHASECHK.TRANS64.TRYWAIT P0, [UR5+0x8], R6 ;  /* 0x00000806ff0075a7 */ /* 0x000e640008001105 */
[----:B-1----:R-:W-:Y:S05]  /*3ea0*/  @!P0 BRA `(.L_x_79) ;  /* 0x0000005800308947 */ /* 0x002fea0003800000 */
.L_x_78:
[----:B------:R-:W-:Y:S01]  /*3eb0*/  PRMT R4, R4, 0x654, R3 ;  /* 0x0000065404047816 */ /* 0x000fe20000000003 */
[----:B------:R-:W-:Y:S01]  /*3ec0*/  HFMA2 R3, -RZ, RZ, 0, 5.9604644775390625e-08 ;  /* 0x00000001ff037431 */ /* 0x000fe200000001ff */
[----:B------:R-:W-:Y:S01]  /*3ed0*/  UPRMT UR4, UR34, 0x654, UR7 ;  /* 0x0000065422047896 */ /* 0x000fe20008000007 */
[----:B------:R-:W-:Y:S02]  /*3ee0*/  IMAD.MOV.U32 R7, RZ, RZ, 0xffff ;  /* 0x0000ffffff077424 */ /* 0x000fe400078e00ff */
[----:B-1----:R-:W-:Y:S02]  /*3ef0*/  IMAD.MOV.U32 R6, RZ, RZ, 0x4 ;  /* 0x00000004ff067424 */ /* 0x002fe400078e00ff */
[----:B------:R-:W-:Y:S01]  /*3f00*/  IMAD.SHL.U32 R9, R10, 0x20, RZ ;  /* 0x000000200a097824 */ /* 0x000fe200078e00ff */
[----:B------:R-:W-:Y:S02]  /*3f10*/  MOV R5, UR4 ;  /* 0x0000000400057c02 */ /* 0x000fe40008000f00 */
[-C--:B------:R-:W-:Y:S01]  /*3f20*/  SHF.L.U32 R8, R7, R10.reuse, RZ ;  /* 0x0000000a07087219 */ /* 0x080fe200000006ff */
[----:B------:R1:W-:Y:S01]  /*3f30*/  SYNCS.ARRIVE.TRANS64.RED RZ, [UR4], R6 ;  /* 0x00000006ffff79a7 */ /* 0x0003e20008000404 */
[----:B------:R-:W-:Y:S01]  /*3f40*/  SHF.L.U32 R7, R3, R10, RZ ;  /* 0x0000000a03077219 */ /* 0x000fe200000006ff */
[----:B------:R1:W-:Y:S04]  /*3f50*/  STS [UR6+0x230], R9 ;  /* 0x00023009ff007988 */ /* 0x0003e80008000806 */
[----:B------:R1:W-:Y:S04]  /*3f60*/  STAS [R4.64], R10 ;  /* 0x0000000a04007dbd */ /* 0x0003e8000c0008ff */
[----:B------:R1:W-:Y:S04]  /*3f70*/  ATOMS.OR RZ, [UR5+0x14], R8 ;  /* 0x00001408ffff798c */ /* 0x0003e8000b000005 */
[----:B------:R1:W-:Y:S04]  /*3f80*/  ATOMS.OR RZ, [UR5+0x18], R7 ;  /* 0x00001807ffff798c */ /* 0x0003e8000b000005 */
[----:B------:R1:W-:Y:S02]  /*3f90*/  ATOMS.XOR RZ, [UR5+0x10], R3 ;  /* 0x00001003ffff798c */ /* 0x0003e4000b800005 */
.L_x_75:
[----:B------:R-:W-:Y:S05]  /*3fa0*/  BSYNC B0 ;  /* 0x0000000000007941 */ /* 0x000fea0003800000 */
.L_x_74:
[----:B------:R-:W-:Y:S05]  /*3fb0*/  BRA.U UP1, `(.L_x_80) ;  /* 0x00000001016c7547 */ /* 0x000fea000b800000 */
[----:B------:R-:W-:-:S03]  /*3fc0*/  UMOV UR4, 0xffffffff ;  /* 0xffffffff00047882 */ /* 0x000fc60000000000 */
[----:B------:R-:W-:Y:S05]  /*3fd0*/  BRA.DIV UR4, `(.L_x_81) ;  /* 0x0000005604fc7947 */ /* 0x000fea000b800000 */
[----:B------:R-:W-:-:S13]  /*3fe0*/  ELECT P0, URZ, PT ;  /* 0x0000000000ff782f */ /* 0x000fda0003800000 */
.L_x_199:
[----:B------:R-:W-:Y:S05]  /*3ff0*/  @!P0 BRA `(.L_x_80) ;  /* 0x00000000005c8947 */ /* 0x000fea0003800000 */
[----:B-1----:R-:W1:Y:S02]  /*4000*/  LDS R4, [UR5+0x10] ;  /* 0x00001005ff047984 */ /* 0x002e640008000800 */
[----:B-1----:R-:W-:-:S04]  /*4010*/  SHF.L.U32 R4, R4, 0x1f, RZ ;  /* 0x0000001f04047819 */ /* 0x002fc800000006ff */
[----:B------:R-:W1:Y:S02]  /*4020*/  SYNCS.PHASECHK.TRANS64.TRYWAIT P0, [UR5+0x8], R4 ;  /* 0x00000804ff0075a7 */ /* 0x000e640008001105 */
[----:B-1----:R-:W-:Y:S05]  /*4030*/  @P0 BRA `(.L_x_82) ;  /* 0x0000000000080947 */ /* 0x002fea0003800000 */
[----:B------:R-:W1:Y:S02]  /*4040*/  SYNCS.PHASECHK.TRANS64.TRYWAIT P0, [UR5+0x8], R4 ;  /* 0x00000804ff0075a7 */ /* 0x000e640008001105 */
[----:B-1----:R-:W-:Y:S05]  /*4050*/  @!P0 BRA `(.L_x_83) ;  /* 0x0000005800008947 */ /* 0x002fea0003800000 */
.L_x_82:
[----:B------:R-:W2:Y:S01]  /*4060*/  LDS R6, [UR6+0x230] ;  /* 0x00023006ff067984 */ /* 0x000ea20008000800 */
[----:B-1----:R-:W-:Y:S02]  /*4070*/  HFMA2 R3, -RZ, RZ, 0, 5.9604644775390625e-08 ;  /* 0x00000001ff037431 */ /* 0x002fe400000001ff */
[----:B------:R-:W-:Y:S01]  /*4080*/  IMAD.MOV.U32 R4, RZ, RZ, 0xffff ;  /* 0x0000ffffff047424 */ /* 0x000fe200078e00ff */
[----:B------:R-:W-:Y:S01]  /*4090*/  UPRMT UR4, UR34, 0x654, UR7 ;  /* 0x0000065422047896 */ /* 0x000fe20008000007 */
[----:B--2---:R-:W-:-:S03]  /*40a0*/  IMAD.SHL.U32 R5, R6, 0x20, RZ ;  /* 0x0000002006057824 */ /* 0x004fc600078e00ff */
[-C--:B------:R-:W-:Y:S02]  /*40b0*/  SHF.L.U32 R4, R4, R6.reuse, RZ ;  /* 0x0000000604047219 */ /* 0x080fe400000006ff */
[----:B------:R-:W-:Y:S01]  /*40c0*/  SHF.L.U32 R6, R3, R6, RZ ;  /* 0x0000000603067219 */ /* 0x000fe200000006ff */
[----:B------:R2:W-:Y:S04]  /*40d0*/  STS [UR6+0x230], R5 ;  /* 0x00023005ff007988 */ /* 0x0005e80008000806 */
[----:B------:R2:W-:Y:S04]  /*40e0*/  ATOMS.OR RZ, [UR5+0x14], R4 ;  /* 0x00001404ffff798c */ /* 0x0005e8000b000005 */
[----:B------:R2:W-:Y:S01]  /*40f0*/  ATOMS.OR RZ, [UR5+0x18], R6 ;  /* 0x00001806ffff798c */ /* 0x0005e2000b000005 */
[----:B------:R-:W-:Y:S03]  /*4100*/  SYNCS.ARRIVE.TRANS64.RED.A1T0 RZ, [UR4], RZ ;  /* 0x000000ffffff79a7 */ /* 0x000fe60008100404 */
[----:B------:R2:W-:Y:S01]  /*4110*/  ATOMS.XOR RZ, [UR5+0x10], R3 ;  /* 0x00001003ffff798c */ /* 0x0005e2000b800005 */
[----:B------:R-:W-:Y:S05]  /*4120*/  BRA `(.L_x_80) ;  /* 0x0000000000107947 */ /* 0x000fea0003800000 */
.L_x_73:
[----:B------:R-:W-:Y:S02]  /*4130*/  MOV R3, 0xffffffff ;  /* 0xffffffff00037802 */ /* 0x000fe40000000f00 */
[----:B------:R-:W-:-:S03]  /*4140*/  MOV R4, 0x4170 ;  /* 0x0000417000047802 */ /* 0x000fc60000000f00 */
[----:B------:R1:W-:Y:S04]  /*4150*/  STS [UR6+0x230], R3 ;  /* 0x00023003ff007988 */ /* 0x0003e80008000806 */
[----:B-1---5:R-:W-:Y:S05]  /*4160*/  CALL.REL.NOINC `($__internal_1_$__cuda_sm10x_tcgen05_guardrail_trap_phase_invalid_during_alloc) ;  /* 0x0000005c00607944 */ /* 0x022fea0003c00000 */
.L_x_80:
[----:B------:R-:W-:Y:S05]  /*4170*/  WARPSYNC.ALL ;  /* 0x0000000000007948 */ /* 0x000fea0003800000 */
[----:B------:R-:W3:Y:S01]  /*4180*/  S2UR UR4, SR_CgaCtaId ;  /* 0x00000000000479c3 */ /* 0x000ee20000008800 */
[----:B------:R-:W-:Y:S01]  /*4190*/  UMOV UR17, 0x400 ;  /* 0x0000040000117882 */ /* 0x000fe20000000000 */
[----:B------:R-:W-:-:S06]  /*41a0*/  NOP ;  /* 0x0000000000007918 */ /* 0x000fcc0000000000 */
[----:B------:R-:W-:Y:S06]  /*41b0*/  BAR.ARV 0x6, 0xa0 ;  /* 0x0182800000007b1d */ /* 0x000fec0000002000 */
[----:B------:R-:W4:Y:S01]  /*41c0*/  LDCU UR6, c[0x0][0x38c] ;  /* 0x00007180ff0677ac */ /* 0x000f220008000800 */
[----:B------:R-:W-:Y:S01]  /*41d0*/  LOP3.LUT R0, R0, 0xffff, RZ, 0xc0, !PT ;  /* 0x0000ffff00007812 */ /* 0x000fe200078ec0ff */
[----:B-1----:R-:W-:Y:S01]  /*41e0*/  IMAD.MOV.U32 R9, RZ, RZ, 0x1 ;  /* 0x00000001ff097424 */ /* 0x002fe200078e00ff */
[----:B------:R-:W-:Y:S01]  /*41f0*/  LOP3.LUT R2, R2, 0xffff, RZ, 0xc0, !PT ;  /* 0x0000ffff02027812 */ /* 0x000fe200078ec0ff */
[----:B------:R-:W-:Y:S01]  /*4200*/  IMAD.MOV.U32 R8, RZ, RZ, RZ ;  /* 0x000000ffff087224 */ /* 0x000fe200078e00ff */
[----:B------:R-:W-:Y:S01]  /*4210*/  R2UR UR30, R0 ;  /* 0x00000000001e72ca */ /* 0x000fe200000e0000 */
[----:B------:R-:W-:Y:S01]  /*4220*/  UMOV UR24, URZ ;  /* 0x000000ff00187c82 */ /* 0x000fe20008000000 */
[----:B------:R-:W-:Y:S01]  /*4230*/  R2UR UR20, R2 ;  /* 0x00000000021472ca */ /* 0x000fe200000e0000 */
[----:B------:R-:W-:Y:S01]  /*4240*/  UMOV UR15, URZ ;  /* 0x000000ff000f7c82 */ /* 0x000fe20008000000 */
[----:B------:R-:W-:Y:S01]  /*4250*/  UMOV UR14, URZ ;  /* 0x000000ff000e7c82 */ /* 0x000fe20008000000 */
[----:B---3--:R-:W-:-:S02]  /*4260*/  ULEA UR17, UR4, UR17, 0x18 ;  /* 0x0000001104117291 */ /* 0x008fc4000f8ec0ff */
[----:B------:R-:W-:Y:S02]  /*4270*/  UISETP.NE.AND UP3, UPT, UR33, URZ, UPT ;  /* 0x000000ff2100728c */ /* 0x000fe4000bf65270 */
[----:B------:R-:W-:Y:S02]  /*4280*/  UIADD3 UR5, UPT, UPT, UR17, 0x6600, URZ ;  /* 0x0000660011057890 */ /* 0x000fe4000fffe0ff */
[----:B------:R-:W-:Y:S02]  /*4290*/  UIADD3 UR4, UPT, UPT, UR17, 0x2e600, URZ ;  /* 0x0002e60011047890 */ /* 0x000fe4000fffe0ff */
[----:B----4-:R-:W-:Y:S01]  /*42a0*/  UIADD3 UR6, UPT, UPT, UR6, 0x1f, URZ ;  /* 0x0000001f06067890 */ /* 0x010fe2000fffe0ff */
[----:B--2---:R-:W1:Y:S01]  /*42b0*/  LDS R3, [UR17+0x230] ;  /* 0x00023011ff037984 */ /* 0x004e620008000800 */
[----:B------:R-:W-:Y:S02]  /*42c0*/  USHF.R.U32.HI UR5, URZ, 0x4, UR5 ;  /* 0x00000004ff057899 */ /* 0x000fe40008011605 */
[----:B------:R-:W-:-:S02]  /*42d0*/  USHF.R.S32.HI UR25, URZ, 0x1f, UR6 ;  /* 0x0000001fff197899 */ /* 0x000fc40008011406 */
[----:B------:R-:W-:Y:S02]  /*42e0*/  USHF.R.U32.HI UR4, URZ, 0x4, UR4 ;  /* 0x00000004ff047899 */ /* 0x000fe40008011604 */
[----:B------:R-:W-:Y:S02]  /*42f0*/  ULEA.HI UR25, UR25, UR6, URZ, 0x5 ;  /* 0x0000000619197291 */ /* 0x000fe4000f8f28ff */
[----:B------:R-:W-:Y:S02]  /*4300*/  ULOP3.LUT UR5, UR5, 0x3fff, URZ, 0xc0, !UPT ;  /* 0x00003fff05057892 */ /* 0x000fe4000f8ec0ff */
[----:B------:R-:W-:Y:S02]  /*4310*/  USHF.R.S32.HI UR25, URZ, 0x5, UR25 ;  /* 0x00000005ff197899 */ /* 0x000fe40008011419 */
[----:B------:R-:W-:Y:S02]  /*4320*/  ULOP3.LUT UR22, UR4, 0x3fff, URZ, 0xc0, !UPT ;  /* 0x00003fff04167892 */ /* 0x000fe4000f8ec0ff */
[----:B------:R-:W-:-:S02]  /*4330*/  UISETP.LT.AND UP0, UPT, UR25, 0x1, UPT ;  /* 0x000000011900788c */ /* 0x000fc4000bf01270 */
[----:B------:R-:W-:Y:S02]  /*4340*/  ULOP3.LUT UR21, UR5, 0x10000, URZ, 0xfc, !UPT ;  /* 0x0001000005157892 */ /* 0x000fe4000f8efcff */
[----:B------:R-:W-:Y:S02]  /*4350*/  ULOP3.LUT UR22, UR22, 0x10000, URZ, 0xfc, !UPT ;  /* 0x0001000016167892 */ /* 0x000fe4000f8efcff */
[----:B------:R-:W-:Y:S01]  /*4360*/  USEL UR31, UR25, 0x1, !UP0 ;  /* 0x00000001191f7887 */ /* 0x000fe2000c000000 */
[----:B------:R-:W-:Y:S01]  /*4370*/  UMOV UR28, 0x0 ;  /* 0x00000000001c7882 */ /* 0x000fe20000000000 */
[----:B------:R-:W-:Y:S01]  /*4380*/  UMOV UR29, 0x10100490 ;  /* 0x10100490001d7882 */ /* 0x000fe20000000000 */
[----:B------:R-:W-:Y:S01]  /*4390*/  UMOV UR26, 0x0 ;  /* 0x00000000001a7882 */ /* 0x000fe20000000000 */
[----:B------:R-:W-:Y:S01]  /*43a0*/  UMOV UR27, 0x10100490 ;  /* 0x10100490001b7882 */ /* 0x000fe20000000000 */
[----:B-1----:R-:W-:Y:S02]  /*43b0*/  R2UR UR32, R3 ;  /* 0x00000000032072ca */ /* 0x002fe400000e0000 */
[----:B------:R-:W-:-:S13]  /*43c0*/  CS2R R2, SRZ ;  /* 0x0000000000027805 */ /* 0x000fda000001ff00 */
.L_x_91:
[C---:B------:R-:W-:Y:S02]  /*43d0*/  LEA R0, R8.reuse, UR17, 0x3 ;  /* 0x0000001108007c11 */ /* 0x040fe4000f8e18ff */
[----:B------:R-:W-:Y:S02]  /*43e0*/  SHF.L.U32 R5, R3, 0x1f, RZ ;  /* 0x0000001f03057819 */ /* 0x000fe400000006ff */
[----:B------:R-:W-:Y:S02]  /*43f0*/  LEA R4, R8, UR17, 0x4 ;  /* 0x0000001108047c11 */ /* 0x000fe4000f8e20ff */
[----:B------:R-:W1:Y:S02]  /*4400*/  SYNCS.PHASECHK.TRANS64.TRYWAIT P0, [R0+URZ+0x180], R5 ;  /* 0x00018005000075a7 */ /* 0x000e6400080011ff */
[----:B-1-3--:R-:W-:Y:S05]  /*4410*/  @!P0 BRA `(.L_x_84) ;  /* 0x0000005400288947 */ /* 0x00afea0003800000 */
.L_x_200:
[----:B-1----:R-:W1:Y:S01]  /*4420*/  LDS.128 R4, [R4+0x210] ;  /* 0x0002100004047984 */ /* 0x002e620000000c00 */
[----:B------:R-:W-:Y:S02]  /*4430*/  VIADD R0, R0, 0x190 ;  /* 0x0000019000007836 */ /* 0x000fe40000000000 */
[----:B------:R-:W-:Y:S01]  /*4440*/  VIADD R8, R8, 0x1 ;  /* 0x0000000108087836 */ /* 0x000fe20000000000 */
[----:B------:R-:W-:Y:S01]  /*4450*/  @!PT LDS RZ, [RZ] ;  /* 0x00000000fffff984 */ /* 0x000fe20000000800 */
[----:B------:R-:W-:Y:S01]  /*4460*/  @!PT LDS RZ, [RZ] ;  /* 0x00000000fffff984 */ /* 0x000fe20000000800 */
[----:B------:R-:W-:Y:S01]  /*4470*/  @!PT LDS RZ, [RZ] ;  /* 0x00000000fffff984 */ /* 0x000fe20000000800 */
[----:B------:R-:W-:Y:S01]  /*4480*/  @!PT LDS RZ, [RZ] ;  /* 0x00000000fffff984 */ /* 0x000fe20000000800 */
[----:B------:R2:W-:Y:S06]  /*4490*/  MEMBAR.ALL.CTA ;  /* 0x0000000000007992 */ /* 0x0005ec0000008000 */
[----:B--2---:R-:W2:Y:S01]  /*44a0*/  FENCE.VIEW.ASYNC.S ;  /* 0x00000000000073c6 */ /* 0x004ea20000000000 */
[----:B------:R-:W-:-:S04]  /*44b0*/  PRMT R0, RZ, 0x654, R0 ;  /* 0x00000654ff007816 */ /* 0x000fc80000000000 */
[----:B--2---:R2:W-:Y:S01]  /*44c0*/  SYNCS.ARRIVE.TRANS64.RED.A1T0 RZ, [R0+URZ], RZ ;  /* 0x000000ff00ff79a7 */ /* 0x0045e200081004ff */
[----:B-1----:R-:W-:Y:S01]  /*44d0*/  LOP3.LUT P1, RZ, R6, 0x1, RZ, 0xc0, !PT ;  /* 0x0000000106ff7812 */ /* 0x002fe2000782c0ff */
[----:B--2---:R-:W-:-:S12]  /*44e0*/  BRA.U UP3, `(.L_x_85) ;  /* 0x0000000103e07547 */ /* 0x004fd8000b800000 */
[----:B------:R-:W1:Y:S01]  /*44f0*/  LDCU UR4, c[0x0][0x38c] ;  /* 0x00007180ff0477ac */ /* 0x000e620008000800 */
[----:B------:R-:W-:Y:S02]  /*4500*/  PLOP3.LUT P2, PT, PT, PT, PT, 0x80, 0x8 ;  /* 0x000000000008781c */ /* 0x000fe40003f4f070 */
[----:B------:R-:W-:Y:S01]  /*4510*/  SHF.L.U32 R5, R9, 0x1f, RZ ;  /* 0x0000001f09057819 */ /* 0x000fe200000006ff */
[----:B------:R-:W-:Y:S02]  /*4520*/  ULEA UR23, UR24, UR17, 0x3 ;  /* 0x0000001118177291 */ /* 0x000fe4000f8e18ff */
[----:B------:R-:W-:Y:S02]  /*4530*/  ULEA UR18, UR24, UR32, 0x6 ;  /* 0x0000002018127291 */ /* 0x000fe4000f8e30ff */
[----:B-1----:R-:W-:-:S06]  /*4540*/  UISETP.GE.AND UP0, UPT, UR4, 0x1, UPT ;  /* 0x000000010400788c */ /* 0x002fcc000bf06270 */
[----:B------:R-:W-:-:S05]  /*4550*/  PLOP3.LUT P0, PT, PT, PT, UP0, 0x80, 0x8 ;  /* 0x000000000008781c */ /* 0x000fca0003f0f008 */
[----:B------:R-:W-:-:S08]  /*4560*/  @UP0 ULEA UR4, UR15, UR17, 0x3 ;  /* 0x000000110f040291 */ /* 0x000fd0000f8e18ff */
[----:B------:R-:W-:-:S04]  /*4570*/  @P0 SHF.L.U32 R0, R2, 0x1f, RZ ;  /* 0x0000001f02000819 */ /* 0x000fc800000006ff */
[----:B------:R1:W2:Y:S01]  /*4580*/  @P0 SYNCS.PHASECHK.TRANS64.TRYWAIT P2, [UR4], R0 ;  /* 0x00000000ff0005a7 */ /* 0x0002a20008041104 */
[----:B------:R-:W3:Y:S02]  /*4590*/  SYNCS.PHASECHK.TRANS64.TRYWAIT P0, [UR23+0x1c0], R5 ;  /* 0x0001c005ff0075a7 */ /* 0x000ee40008001117 */
[----:B-123--:R-:W-:Y:S05]  /*45a0*/  @!P0 BRA `(.L_x_86) ;  /* 0x0000005000d88947 */ /* 0x00efea0003800000 */
.L_x_202:
[----:B------:R-:W-:Y:S01]  /*45b0*/  UMOV UR19, UR14 ;  /* 0x0000000e00137c82 */ /* 0x000fe20008000000 */
[----:B------:R-:W-:Y:S05]  /*45c0*/  BRA.U !UP0, `(.L_x_87) ;  /* 0x0000000108987547 */ /* 0x000fea000b800000 */
[----:B------:R-:W-:Y:S02]  /*45d0*/  UIADD3 UR19, UPT, UPT, UR31, UR14, URZ ;  /* 0x0000000e1f137290 */ /* 0x000fe4000fffe0ff */
[----:B------:R-:W-:Y:S01]  /*45e0*/  UPLOP3.LUT UP2, UPT, UPT, UPT, UPT, 0x40, 0x4 ;  /* 0x000000000004789c */ /* 0x000fe20003f4e870 */
[----:B------:R-:W-:Y:S01]  /*45f0*/  UMOV UR16, UR25 ;  /* 0x0000001900107c82 */ /* 0x000fe20008000000 */
[----:B------:R-:W-:-:S09]  /*4600*/  UMOV UR6, UR15 ;  /* 0x0000000f00067c82 */ /* 0x000fd20008000000 */
.L_x_90:
[----:B--2---:R-:W-:Y:S01]  /*4610*/  ULEA UR5, UR6, UR17, 0x3 ;  /* 0x0000001106057291 */ /* 0x004fe2000f8e18ff */
[----:B---3--:R-:W-:Y:S11]  /*4620*/  @P2 BRA `(.L_x_88) ;  /* 0x00000000000c2947 */ /* 0x008ff60003800000 */
[----:B-1----:R-:W-:Y:S04]  /*4630*/  SHF.L.U32 R5, R2, 0x1f, RZ ;  /* 0x0000001f02057819 */ /* 0x002fe800000006ff */
[----:B------:R-:W1:Y:S02]  /*4640*/  SYNCS.PHASECHK.TRANS64.TRYWAIT P0, [UR5], R5 ;  /* 0x00000005ff0075a7 */ /* 0x000e640008001105 */
[----:B-1----:R-:W-:Y:S05]  /*4650*/  @!P0 BRA `(.L_x_89) ;  /* 0x0000005000c48947 */ /* 0x002fea0003800000 */
.L_x_88:
[----:B------:R-:W-:Y:S01]  /*4660*/  UISETP.NE.AND UP0, UPT, UR16, 0x1, UPT ;  /* 0x000000011000788c */ /* 0x000fe2000bf05270 */
[----:B------:R-:W-:Y:S01]  /*4670*/  PLOP3.LUT P2, PT, PT, PT, PT, 0x80, 0x8 ;  /* 0x000000000008781c */ /* 0x000fe20003f4f070 */
[----:B------:R-:W-:Y:S02]  /*4680*/  UIADD3 UR4, UPT, UPT, UR6, 0x1, URZ ;  /* 0x0000000106047890 */ /* 0x000fe4000fffe0ff */
[----:B------:R-:W-:Y:S02]  /*4690*/  ULEA UR12, UR6, UR22, 0x7 ;  /* 0x00000016060c7291 */ /* 0x000fe4000f8e38ff */
[----:B------:R-:W-:Y:S01]  /*46a0*/  UISETP.NE.AND UP1, UPT, UR4, 0x14, UPT ;  /* 0x000000140400788c */ /* 0x000fe2000bf25270 */
[----:B------:R-:W-:Y:S01]  /*46b0*/  PLOP3.LUT P0, PT, PT, PT, UP0, 0x80, 0x8 ;  /* 0x000000000008781c */ /* 0x000fe20003f0f008 */
[----:B------:R-:W-:Y:S02]  /*46c0*/  UIADD3 UR10, UPT, UPT, UR12, 0x2, URZ ;  /* 0x000000020c0a7890 */ /* 0x000fe4000fffe0ff */
[----:B------:R-:W-:Y:S02]  /*46d0*/  USEL UR7, URZ, 0x1, UP1 ;  /* 0x00000001ff077887 */ /* 0x000fe40008800000 */
[----:B------:R-:W-:Y:S02]  /*46e0*/  USEL UR15, UR4, URZ, UP1 ;  /* 0x000000ff040f7287 */ /* 0x000fe40008800000 */
[----:B------:R-:W-:Y:S02]  /*46f0*/  UIADD3 UR14, UPT, UPT, UR14, 0x1, URZ ;  /* 0x000000010e0e7890 */ /* 0x000fe4000fffe0ff */
[----:B------:R-:W-:Y:S01]  /*4700*/  @UP0 ULEA UR4, UR15, UR17, 0x3 ;  /* 0x000000110f040291 */ /* 0x000fe2000f8e18ff */
[----:B------:R-:W-:Y:S01]  /*4710*/  LOP3.LUT R2, R2, UR7, RZ, 0x3c, !PT ;  /* 0x0000000702027c12 */ /* 0x000fe2000f8e3cff */
[----:B------:R-:W-:Y:S01]  /*4720*/  UIADD3 UR7, UPT, UPT, UR5, 0xa0, URZ ;  /* 0x000000a005077890 */ /* 0x000fe2000fffe0ff */
[----:B------:R-:W-:Y:S02]  /*4730*/  UMOV UR13, 0x80004020 ;  /* 0x80004020000d7882 */ /* 0x000fe40000000000 */
[----:B-1----:R-:W-:Y:S01]  /*4740*/  @P0 SHF.L.U32 R0, R2, 0x1f, RZ ;  /* 0x0000001f02000819 */ /* 0x002fe200000006ff */
[----:B------:R-:W-:Y:S01]  /*4750*/  UMOV UR5, 0x80004020 ;  /* 0x8000402000057882 */ /* 0x000fe20000000000 */
[----:B------:R-:W-:Y:S01]  /*4760*/  UMOV UR11, 0x80004020 ;  /* 0x80004020000b7882 */ /* 0x000fe20000000000 */
[----:B------:R-:W-:Y:S01]  /*4770*/  UMOV UR9, 0x80004020 ;  /* 0x8000402000097882 */ /* 0x000fe20000000000 */
[----:B------:R2:W3:Y:S01]  /*4780*/  @P0 SYNCS.PHASECHK.TRANS64.TRYWAIT P2, [UR4], R0 ;  /* 0x00000000ff0005a7 */ /* 0x0004e20008041104 */
[----:B------:R-:W-:Y:S02]  /*4790*/  ULEA UR4, UR6, UR21, 0x9 ;  /* 0x0000001506047291 */ /* 0x000fe4000f8e48ff */
[----:B------:R-:W-:Y:S02]  /*47a0*/  UISETP.NE.AND UP0, UPT, UR14, UR19, UPT ;  /* 0x000000130e00728c */ /* 0x000fe4000bf05270 */
[----:B------:R-:W-:Y:S02]  /*47b0*/  UIADD3 UR8, UPT, UPT, UR4, 0x2, URZ ;  /* 0x0000000204087890 */ /* 0x000fe4000fffe0ff */
[----:B------:R-:W-:Y:S01]  /*47c0*/  UIADD3 UR16, UPT, UPT, UR16, -0x1, URZ ;  /* 0xffffffff10107890 */ /* 0x000fe2000fffe0ff */
[----:B------:R-:W-:Y:S02]  /*47d0*/  UMOV UR6, UR15 ;  /* 0x0000000f00067c82 */ /* 0x000fe40008000000 */
[----:B------:R2:W-:Y:S01]  /*47e0*/  UTCHMMA.2CTA gdesc[UR4], gdesc[UR12], tmem[UR18], tmem[UR28], idesc[UR29], UP2 ;  /* 0x00ff1c0c040075ea */ /* 0x0005e20009200012 */
[----:B------:R-:W-:Y:S03]  /*47f0*/  UPLOP3.LUT UP2, UPT, UPT, UPT, UPT, 0x80, 0x8 ;  /* 0x000000000008789c */ /* 0x000fe60003f4f070 */
[----:B------:R2:W-:Y:S01]  /*4800*/  UTCHMMA.2CTA gdesc[UR8], gdesc[UR10], tmem[UR18], tmem[UR26], idesc[UR27], UPT ;  /* 0x00ff1a0a080075ea */ /* 0x0005e2000ba00012 */
[----:B------:R2:W-:Y:S01]  /*4810*/  UTCBAR.2CTA.MULTICAST [UR7], URZ, UR20 ;  /* 0x000000ff070073e9 */ /* 0x0005e20008200814 */
[----:B------:R-:W-:Y:S06]  /*4820*/  BRA.U UP0, `(.L_x_90) ;  /* 0xfffffffd00787547 */ /* 0x000fec000b83ffff */
.L_x_87:
[----:B--2---:R-:W-:Y:S01]  /*4830*/  UIADD3 UR4, UPT, UPT, UR23, 0x1a0, URZ ;  /* 0x000001a017047890 */ /* 0x004fe2000fffe0ff */
[----:B------:R-:W-:-:S08]  /*4840*/  UMOV UR14, UR19 ;  /* 0x00000013000e7c82 */ /* 0x000fd00008000000 */
[----:B------:R2:W-:Y:S01]  /*4850*/  UTCBAR.2CTA.MULTICAST [UR4], URZ, UR30 ;  /* 0x000000ff040073e9 */ /* 0x0005e2000820081e */
[----:B------:R-:W-:Y:S02]  /*4860*/  NOP ;  /* 0x0000000000007918 */ /* 0x000fe40000000000 */
.L_x_85:
[----:B--2---:R-:W-:Y:S01]  /*4870*/  UIADD3 UR4, UPT, UPT, UR24, 0x1, URZ ;  /* 0x0000000118047890 */ /* 0x004fe2000fffe0ff */
[----:B------:R-:W-:-:S03]  /*4880*/  ISETP.NE.AND P0, PT, R8, 0x2, PT ;  /* 0x000000020800780c */ /* 0x000fc60003f05270 */
[----:B------:R-:W-:Y:S01]  /*4890*/  UISETP.NE.AND UP0, UPT, UR4, 0x4, UPT ;  /* 0x000000040400788c */ /* 0x000fe2000bf05270 */
[----:B-1----:R-:W-:Y:S02]  /*48a0*/  SEL R0, RZ, 0x1, P0 ;  /* 0x00000001ff007807 */ /* 0x002fe40000000000 */
[----:B------:R-:W-:Y:S01]  /*48b0*/  SEL R8, R8, RZ, P0 ;  /* 0x000000ff08087207 */ /* 0x000fe20000000000 */
[----:B------:R-:W-:Y:S01]  /*48c0*/  USEL UR5, URZ, 0x1, UP0 ;  /* 0x00000001ff057887 */ /* 0x000fe20008000000 */
[----:B------:R-:W-:Y:S01]  /*48d0*/  LOP3.LUT R3, R3, R0, RZ, 0x3c, !PT ;  /* 0x0000000003037212 */ /* 0x000fe200078e3cff */
[----:B------:R-:W-:-:S04]  /*48e0*/  USEL UR24, UR4, URZ, UP0 ;  /* 0x000000ff04187287 */ /* 0x000fc80008000000 */
[----:B------:R-:W-:Y:S01]  /*48f0*/  LOP3.LUT R9, R9, UR5, RZ, 0x3c, !PT ;  /* 0x0000000509097c12 */ /* 0x000fe2000f8e3cff */
[----:B------:R-:W-:Y:S07]  /*4900*/  @P1 BRA `(.L_x_91) ;  /* 0xfffffff800b01947 */ /* 0x000fee000383ffff */
[----:B------:R-:W1:Y:S01]  /*4910*/  S2UR UR8, SR_CgaCtaId ;  /* 0x00000000000879c3 */ /* 0x000e620000008800 */
[----:B------:R-:W-:Y:S01]  /*4920*/  ELECT P0, URZ, PT ;  /* 0x0000000000ff782f */ /* 0x000fe20003800000 */
[----:B------:R-:W-:Y:S01]  /*4930*/  HFMA2 R0, -RZ, RZ, 0, 5.9604644775390625e-08 ;  /* 0x00000001ff007431 */ /* 0x000fe200000001ff */
[----:B------:R-:W-:-:S05]  /*4940*/  UMOV UR4, 0x40 ;  /* 0x0000004000047882 */ /* 0x000fca0000000000 */
[----:B------:R-:W-:Y:S01]  /*4950*/  UVIRTCOUNT.DEALLOC.SMPOOL 0x80 ;  /* 0x000000800000784c */ /* 0x000fe20000000000 */
[----:B------:R-:W-:Y:S02]  /*4960*/  UISETP.NE.AND UP1, UPT, UR33, URZ, UPT ;  /* 0x000000ff2100728c */ /* 0x000fe4000bf25270 */
[----:B-1----:R-:W-:-:S09]  /*4970*/  ULEA UR8, UR8, UR4, 0x18 ;  /* 0x0000000408087291 */ /* 0x002fd2000f8ec0ff */
[----:B------:R1:W-:Y:S01]  /*4980*/  @P0 STS.U8 [UR8+0x1c], R0 ;  /* 0x00001c00ff000988 */ /* 0x0003e20008000008 */
[----:B------:R-:W-:Y:S05]  /*4990*/  BRA.U UP1, `(.L_x_92) ;  /* 0x0000000101a07547 */ /* 0x000fea000b800000 */
[----:B------:R-:W-:Y:S01]  /*49a0*/  UIADD3 UR7, UPT, UPT, UR17, 0x1c0, URZ ;  /* 0x000001c011077890 */ /* 0x000fe2000fffe0ff */
[----:B------:R-:W-:-:S03]  /*49b0*/  SHF.L.U32 R3, R9, 0x1f, RZ ;  /* 0x0000001f09037819 */ /* 0x000fc600000006ff */
[----:B------:R-:W-:-:S09]  /*49c0*/  ULEA UR4, UR24, UR7, 0x3 ;  /* 0x0000000718047291 */ /* 0x000fd2000f8e18ff */
[----:B------:R-:W2:Y:S02]  /*49d0*/  SYNCS.PHASECHK.TRANS64.TRYWAIT P0, [UR4], R3 ;  /* 0x00000003ff0075a7 */ /* 0x000ea40008001104 */
[----:B--2---:R-:W-:Y:S05]  /*49e0*/  @!P0 BRA `(.L_x_93) ;  /* 0x0000004c00f88947 */ /* 0x004fea0003800000 */
.L_x_205:
        /* <DEDUP_REMOVED lines=9> */
.L_x_207:
        /* <DEDUP_REMOVED lines=9> */
.L_x_209:
[----:B------:R-:W-:-:S04]  /*4b10*/  UIADD3 UR4, UPT, UPT, UR4, 0x1, URZ ;  /* 0x0000000104047890 */ /* 0x000fc8000fffe0ff */
[----:B------:R-:W-:-:S04]  /*4b20*/  UISETP.NE.AND UP0, UPT, UR4, 0x4, UPT ;  /* 0x000000040400788c */ /* 0x000fc8000bf05270 */
[----:B------:R-:W-:Y:S02]  /*4b30*/  USEL UR5, URZ, 0x1, UP0 ;  /* 0x00000001ff057887 */ /* 0x000fe40008000000 */
[----:B------:R-:W-:-:S04]  /*4b40*/  USEL UR4, UR4, URZ, UP0 ;  /* 0x000000ff04047287 */ /* 0x000fc80008000000 */
[----:B------:R-:W-:Y:S01]  /*4b50*/  ULEA UR4, UR4, UR7, 0x3 ;  /* 0x0000000704047291 */ /* 0x000fe2000f8e18ff */
[----:B-1----:R-:W-:-:S04]  /*4b60*/  LOP3.LUT R3, R2, UR5, RZ, 0x3c, !PT ;  /* 0x0000000502037c12 */ /* 0x002fc8000f8e3cff */
[----:B------:R-:W-:Y:S01]  /*4b70*/  SHF.L.U32 R3, R3, 0x1f, RZ ;  /* 0x0000001f03037819 */ /* 0x000fe200000006ff */
[----:B------:R-:W-:-:S04]  /*4b80*/  IMAD.U32 R0, RZ, RZ, UR4 ;  /* 0x00000004ff007e24 */ /* 0x000fc8000f8e00ff */
[----:B------:R1:W2:Y:S03]  /*4b90*/  SYNCS.PHASECHK.TRANS64.TRYWAIT P0, [R0+URZ], R3 ;  /* 0x00000003000075a7 */ /* 0x0002a600080011ff */
[----:B--2---:R-:W-:Y:S05]  /*4ba0*/  @!P0 NANOSLEEP.SYNCS 0x989680 ;  /* 0x009896800000895d */ /* 0x004fea0003900000 */
[----:B------:R-:W2:Y:S02]  /*4bb0*/  @!P0 SYNCS.PHASECHK.TRANS64 P0, [R0+URZ], R3 ;  /* 0x00000003000085a7 */ /* 0x000ea400080010ff */
[----:B--2---:R-:W-:Y:S05]  /*4bc0*/  @P0 BRA `(.L_x_96) ;  /* 0x0000000000200947 */ /* 0x004fea0003800000 */
.L_x_97:
[----:B--2---:R2:W4:Y:S02]  /*4bd0*/  SYNCS.PHASECHK.TRANS64.TRYWAIT P0, [R0+URZ], R3 ;  /* 0x00000003000075a7 */ /* 0x00452400080011ff */
[----:B----4-:R-:W-:Y:S05]  /*4be0*/  @!P0 NANOSLEEP.SYNCS 0x989680 ;  /* 0x009896800000895d */ /* 0x010fea0003900000 */
[----:B------:R-:W4:Y:S02]  /*4bf0*/  @!P0 SYNCS.PHASECHK.TRANS64 P0, [R0+URZ], R3 ;  /* 0x00000003000085a7 */ /* 0x000f2400080010ff */
[----:B----4-:R-:W-:Y:S05]  /*4c00*/  @!P0 BRA `(.L_x_97) ;  /* 0xfffffffc00f08947 */ /* 0x010fea000383ffff */
[----:B------:R-:W-:Y:S05]  /*4c10*/  BRA `(.L_x_96) ;  /* 0x00000000000c7947 */ /* 0x000fea0003800000 */
.L_x_92:
[----:B------:R-:W-:-:S04]  /*4c20*/  UIADD3 UR4, UPT, UPT, UR17, 0x200, URZ ;  /* 0x0000020011047890 */ /* 0x000fc8000fffe0ff */
[----:B------:R-:W-:-:S09]  /*4c30*/  UPRMT UR4, UR34, 0x654, UR4 ;  /* 0x0000065422047896 */ /* 0x000fd20008000004 */
[----:B------:R-:W-:Y:S03]  /*4c40*/  SYNCS.ARRIVE.TRANS64.RED.A1T0 RZ, [UR4], RZ ;  /* 0x000000ffffff79a7 */ /* 0x000fe60008100404 */
.L_x_96:
[----:B-12---:R-:W-:Y:S01]  /*4c50*/  SHF.L.U32 R3, RZ, 0x1f, RZ ;  /* 0x0000001fff037819 */ /* 0x006fe200000006ff */
[----:B------:R-:W-:Y:S01]  /*4c60*/  UIADD3 UR4, UPT, UPT, UR17, 0x200, URZ ;  /* 0x0000020011047890 */ /* 0x000fe2000fffe0ff */
[----:B------:R-:W-:Y:S02]  /*4c70*/  PLOP3.LUT P0, PT, PT, PT, UP1, 0x80, 0x8 ;  /* 0x000000000008781c */ /* 0x000fe40003f0f018 */
[----:B------:R-:W1:Y:S02]  /*4c80*/  SYNCS.PHASECHK.TRANS64.TRYWAIT P1, [UR17+0x200], R3 ;  /* 0x00020003ff0075a7 */ /* 0x000e640008021111 */
[----:B-1----:R-:W-:Y:S09]  /*4c90*/  @!P1 BRA `(.L_x_98) ;  /* 0x0000004c00949947 */ /* 0x002ff20003800000 */
.L_x_211:
[----:B------:R-:W-:Y:S01]  /*4ca0*/  @!UP1 UPRMT UR4, UR34, 0x654, UR4 ;  /* 0x0000065422049896 */ /* 0x000fe20008000004 */
[----:B------:R-:W-:Y:S01]  /*4cb0*/  UMOV UR5, 0xffff ;  /* 0x0000ffff00057882 */ /* 0x000fe20000000000 */
[----:B------:R-:W-:-:S07]  /*4cc0*/  UMOV UR6, 0x1 ;  /* 0x0000000100067882 */ /* 0x000fce0000000000 */
[----:B------:R-:W-:Y:S01]  /*4cd0*/  @!P0 SYNCS.ARRIVE.TRANS64.RED.A1T0 RZ, [UR4], RZ ;  /* 0x000000ffffff89a7 */ /* 0x000fe20008100404 */
[----:B------:R-:W-:Y:S01]  /*4ce0*/  NOP ;  /* 0x0000000000007918 */ /* 0x000fe20000000000 */
[----:B-1----:R-:W1:Y:S01]  /*4cf0*/  LDS R0, [UR8+0x14] ;  /* 0x00001408ff007984 */ /* 0x002e620008000800 */
[----:B------:R-:W-:-:S04]  /*4d00*/  ULOP3.LUT UR4, UR32, 0xffff, URZ, 0xc0, !UPT ;  /* 0x0000ffff20047892 */ /* 0x000fc8000f8ec0ff */
[----:B------:R-:W-:-:S04]  /*4d10*/  USHF.R.U32.HI UR4, URZ, 0x5, UR4 ;  /* 0x00000005ff047899 */ /* 0x000fc80008011604 */
[----:B------:R-:W-:Y:S02]  /*4d20*/  USHF.L.U32 UR5, UR5, UR4, URZ ;  /* 0x0000000405057299 */ /* 0x000fe400080006ff */
[----:B------:R-:W-:-:S04]  /*4d30*/  USHF.L.U32 UR4, UR6, UR4, URZ ;  /* 0x0000000406047299 */ /* 0x000fc800080006ff */
[----:B-1----:R-:W-:-:S04]  /*4d40*/  LOP3.LUT R0, R0, UR5, RZ, 0xc0, !PT ;  /* 0x0000000500007c12 */ /* 0x002fc8000f8ec0ff */
[----:B------:R-:W-:-:S13]  /*4d50*/  ISETP.NE.AND P0, PT, R0, UR5, PT ;  /* 0x0000000500007c0c */ /* 0x000fda000bf05270 */
[----:B------:R-:W-:Y:S05]  /*4d60*/  @P0 BRA `(.L_x_99) ;  /* 0x0000000000580947 */ /* 0x000fea0003800000 */
[----:B------:R-:W1:Y:S02]  /*4d70*/  LDS R0, [UR8+0x18] ;  /* 0x00001808ff007984 */ /* 0x000e640008000800 */
[----:B-1----:R-:W-:-:S04]  /*4d80*/  LOP3.LUT R0, R0, UR4, RZ, 0xc0, !PT ;  /* 0x0000000400007c12 */ /* 0x002fc8000f8ec0ff */
[----:B------:R-:W-:-:S13]  /*4d90*/  ISETP.NE.AND P0, PT, R0, UR4, PT ;  /* 0x0000000400007c0c */ /* 0x000fda000bf05270 */
[----:B------:R-:W-:Y:S05]  /*4da0*/  @P0 BRA `(.L_x_100) ;  /* 0x00000000003c0947 */ /* 0x000fea0003800000 */
[----:B------:R-:W1:Y:S01]  /*4db0*/  S2R R2, SR_LANEID ;  /* 0x0000000000027919 */ /* 0x000e620000000000 */
[----:B------:R-:W-:Y:S01]  /*4dc0*/  ULOP3.LUT UR5, URZ, UR5, URZ, 0x33, !UPT ;  /* 0x00000005ff057292 */ /* 0x000fe2000f8e33ff */
[----:B------:R-:W-:Y:S01]  /*4dd0*/  LOP3.LUT R4, RZ, UR4, RZ, 0x33, !PT ;  /* 0x00000004ff047c12 */ /* 0x000fe2000f8e33ff */
[----:B------:R-:W-:Y:S02]  /*4de0*/  VOTEU.ANY UR4, UPT, PT ;  /* 0x0000000000047886 */ /* 0x000fe400038e0100 */
[----:B------:R-:W-:Y:S01]  /*4df0*/  UFLO.U32 UR4, UR4 ;  /* 0x00000004000472bd */ /* 0x000fe200080e0000 */
[----:B------:R-:W2:Y:S01]  /*4e00*/  REDUX UR6, R4 ;  /* 0x00000000040673c4 */ /* 0x000ea20000000000 */
[----:B------:R-:W-:-:S06]  /*4e10*/  IMAD.U32 R0, RZ, RZ, UR5 ;  /* 0x00000005ff007e24 */ /* 0x000fcc000f8e00ff */
[----:B------:R4:W-:Y:S01]  /*4e20*/  UTCATOMSWS.AND URZ, UR5 ;  /* 0x0000000500ff79e3 */ /* 0x0009e20008000000 */
[----:B------:R-:W3:Y:S01]  /*4e30*/  REDUX UR7, R0 ;  /* 0x00000000000773c4 */ /* 0x000ee20000000000 */
[----:B-1----:R-:W-:Y:S01]  /*4e40*/  ISETP.EQ.U32.AND P0, PT, R2, UR4, PT ;  /* 0x0000000402007c0c */ /* 0x002fe2000bf02070 */
[----:B--2---:R-:W-:Y:S01]  /*4e50*/  IMAD.U32 R2, RZ, RZ, UR6 ;  /* 0x00000006ff027e24 */ /* 0x004fe2000f8e00ff */
[----:B---3--:R-:W-:-:S11]  /*4e60*/  MOV R3, UR7 ;  /* 0x0000000700037c02 */ /* 0x008fd60008000f00 */
[----:B------:R4:W-:Y:S04]  /*4e70*/  @P0 ATOMS.AND RZ, [UR8+0x14], R3 ;  /* 0x00001403ffff098c */ /* 0x0009e8000a800008 */
[----:B------:R4:W-:Y:S01]  /*4e80*/  @P0 ATOMS.AND RZ, [UR8+0x18], R2 ;  /* 0x00001802ffff098c */ /* 0x0009e2000a800008 */
[----:B------:R-:W-:Y:S05]  /*4e90*/  BRA `(.L_x_101) ;  /* 0x0000000000147947 */ /* 0x000fea0003800000 */
.L_x_100:
[----:B------:R-:W-:Y:S02]  /*4ea0*/  MOV R2, 0x4ec0 ;  /* 0x00004ec000027802 */ /* 0x000fe40000000f00 */
[----:B---3-5:R-:W-:Y:S05]  /*4eb0*/  CALL.REL.NOINC `($__internal_0_$__cuda_sm10x_tcgen05_guardrail_trap_col_being_dealloced_not_returned_by_alloc) ;  /* 0x0000005000007944 */ /* 0x028fea0003c00000 */
[----:B------:R-:W-:Y:S05]  /*4ec0*/  BRA `(.L_x_101) ;  /* 0x0000000000087947 */ /* 0x000fea0003800000 */
.L_x_99:
[----:B------:R-:W-:Y:S02]  /*4ed0*/  MOV R2, 0x4ef0 ;  /* 0x00004ef000027802 */ /* 0x000fe40000000f00 */
[----:B---3-5:R-:W-:Y:S05]  /*4ee0*/  CALL.REL.NOINC `($__internal_2_$__cuda_sm10x_tcgen05_guardrail_trap_unallocated_columns_being_dealloced) ;  /* 0x00000050000c7944 */ /* 0x028fea0003c00000 */
.L_x_101:
[----:B------:R-:W-:Y:S01]  /*4ef0*/  NOP ;  /* 0x0000000000007918 */ /* 0x000fe20000000000 */
[----:B----4-:R-:W-:Y:S05]  /*4f00*/  EXIT ;  /* 0x000000000000794d */ /* 0x010fea0003800000 */
.L_x_72:
[----:B------:R-:W-:-:S09]  /*4f10*/  UISETP.NE.OR UP0, UPT, UR13, 0x3, !UP3 ;  /* 0x000000030d00788c */ /* 0x000fd2000df05670 */
[----:B------:R-:W-:Y:S05]  /*4f20*/  BRA.U UP0, `(.L_x_102) ;  /* 0x0000000d00fc7547 */ /* 0x000fea000b800000 */
[----:B------:R-:W1:Y:S01]  /*4f30*/  S2UR UR6, SR_CgaCtaId ;  /* 0x00000000000679c3 */ /* 0x000e620000008800 */
[----:B------:R-:W2:Y:S01]  /*4f40*/  LDCU UR33, c[0x0][0x370] ;  /* 0x00006e00ff2177ac */ /* 0x000ea20008000800 */
[----:B------:R-:W-:Y:S02]  /*4f50*/  HFMA2 R13, -RZ, RZ, 0, 0 ;  /* 0x00000000ff0d7431 */ /* 0x000fe400000001ff */
[----:B------:R-:W-:Y:S01]  /*4f60*/  IMAD.MOV.U32 R15, RZ, RZ, 0x1 ;  /* 0x00000001ff0f7424 */ /* 0x000fe200078e00ff */
[----:B------:R-:W-:Y:S01]  /*4f70*/  MOV R7, 0x2000 ;  /* 0x0000200000077802 */ /* 0x000fe20000000f00 */
[----:B------:R-:W2:Y:S01]  /*4f80*/  LDCU.128 UR28, c[0x0][0xb10] ;  /* 0x00016200ff1c77ac */ /* 0x000ea20008000c00 */
[----:B------:R-:W-:Y:S01]  /*4f90*/  IMAD.MOV.U32 R14, RZ, RZ, RZ ;  /* 0x000000ffff0e7224 */ /* 0x000fe200078e00ff */
[----:B------:R-:W3:Y:S01]  /*4fa0*/  LDC.64 R16, c[0x0][0x348] ;  /* 0x0000d200ff107b82 */ /* 0x000ee20000000a00 */
[----:B------:R-:W4:Y:S01]  /*4fb0*/  LDCU UR27, c[0x0][0x374] ;  /* 0x00006e80ff1b77ac */ /* 0x000f220008000800 */
[----:B------:R-:W4:Y:S06]  /*4fc0*/  LDCU UR15, c[0x0][0xb0c] ;  /* 0x00016180ff0f77ac */ /* 0x000f2c0008000800 */
[----:B------:R-:W3:Y:S01]  /*4fd0*/  LDC.64 R2, c[0x0][0x888] ;  /* 0x00022200ff027b82 */ /* 0x000ee20000000a00 */
[----:B------:R-:W4:Y:S01]  /*4fe0*/  LDCU UR38, c[0x0][0xb20] ;  /* 0x00016400ff2677ac */ /* 0x000f220008000800 */
[----:B------:R-:W4:Y:S06]  /*4ff0*/  LDCU UR4, c[0x0][0xb30] ;  /* 0x00016600ff0477ac */ /* 0x000f2c0008000800 */
[----:B------:R-:W3:Y:S01]  /*5000*/  LDC.64 R4, c[0x0][0x890] ;  /* 0x00022400ff047b82 */ /* 0x000ee20000000a00 */
[----:B------:R-:W-:Y:S01]  /*5010*/  UMOV UR24, 0x400 ;  /* 0x0000040000187882 */ /* 0x000fe20000000000 */
[----:B------:R-:W-:-:S02]  /*5020*/  UPLOP3.LUT UP3, UPT, UPT, UPT, UPT, 0x40, 0x4 ;  /* 0x000000000004789c */ /* 0x000fc40003f6e870 */
[----:B-1----:R-:W-:Y:S02]  /*5030*/  ULEA UR24, UR6, UR24, 0x18 ;  /* 0x0000001806187291 */ /* 0x002fe4000f8ec0ff */
[----:B--2---:R-:W-:Y:S02]  /*5040*/  UIMAD.WIDE.U32 UR6, UR33, UR28, URZ ;  /* 0x0000001c210672a5 */ /* 0x004fe4000f8e00ff */
[----:B----4-:R-:W-:Y:S02]  /*5050*/  UIMAD.WIDE.U32 UR8, UR27, UR31, URZ ;  /* 0x0000001f1b0872a5 */ /* 0x010fe4000f8e00ff */
[----:B------:R-:W-:Y:S02]  /*5060*/  UISETP.GE.AND UP0, UPT, UR40, 0x1, UPT ;  /* 0x000000012800788c */ /* 0x000fe4000bf06270 */
[----:B------:R-:W-:Y:S01]  /*5070*/  UISETP.NE.AND UP4, UPT, UR40, 0x1, UPT ;  /* 0x000000012800788c */ /* 0x000fe2000bf85270 */
[----:B------:R-:W-:Y:S02]  /*5080*/  UMOV UR6, UR7 ;  /* 0x0000000700067c82 */ /* 0x000fe40008000000 */
[----:B------:R-:W-:Y:S01]  /*5090*/  UMOV UR34, UR9 ;  /* 0x0000000900227c82 */ /* 0x000fe20008000000 */
[----:B------:R-:W1:Y:S01]  /*50a0*/  LDCU.64 UR16, c[0x0][0xb28] ;  /* 0x00016500ff1077ac */ /* 0x000e620008000a00 */
[----:B------:R-:W-:-:S02]  /*50b0*/  UISETP.NE.AND UP6, UPT, UR15, 0x1, UPT ;  /* 0x000000010f00788c */ /* 0x000fc4000bfc5270 */
[----:B------:R-:W-:Y:S02]  /*50c0*/  UISETP.NE.AND UP5, UPT, UR30, 0x1, UPT ;  /* 0x000000011e00788c */ /* 0x000fe4000bfa5270 */
[----:B------:R-:W-:Y:S02]  /*50d0*/  USHF.R.U32.HI UR35, URZ, UR29, UR6 ;  /* 0x0000001dff237299 */ /* 0x000fe40008011606 */
[----:B------:R-:W-:Y:S02]  /*50e0*/  USHF.R.U32.HI UR34, URZ, UR38, UR34 ;  /* 0x00000026ff227299 */ /* 0x000fe40008011622 */
[----:B------:R-:W-:Y:S01]  /*50f0*/  UISETP.NE.AND UP2, UPT, UR4, 0x1, UPT ;  /* 0x000000010400788c */ /* 0x000fe2000bf45270 */
[----:B------:R-:W-:-:S10]  /*5100*/  UMOV UR12, URZ ;  /* 0x000000ff000c7c82 */ /* 0x000fd40008000000 */
.L_x_111:
[C---:B------:R-:W-:Y:S02]  /*5110*/  LEA R12, R14.reuse, UR24, 0x3 ;  /* 0x000000180e0c7c11 */ /* 0x040fe4000f8e18ff */
[----:B------:R-:W-:Y:S02]  /*5120*/  SHF.L.U32 R9, R13, 0x1f, RZ ;  /* 0x0000001f0d097819 */ /* 0x000fe400000006ff */
[----:B------:R-:W-:Y:S02]  /*5130*/  LEA R10, R14, UR24, 0x4 ;  /* 0x000000180e0a7c11 */ /* 0x000fe4000f8e20ff */
[----:B------:R-:W2:Y:S02]  /*5140*/  SYNCS.PHASECHK.TRANS64.TRYWAIT P0, [R12+URZ+0x180], R9 ;  /* 0x000180090c0075a7 */ /* 0x000ea400080011ff */
[----:B--2-4-:R-:W-:Y:S05]  /*5150*/  @!P0 BRA `(.L_x_103) ;  /* 0x00000048007c8947 */ /* 0x014fea0003800000 */
.L_x_212:
[----:B--2---:R-:W2:Y:S01]  /*5160*/  LDS.128 R8, [R10+0x210] ;  /* 0x000210000a087984 */ /* 0x004ea20000000c00 */
[----:B------:R-:W-:Y:S01]  /*5170*/  UISETP.GE.AND UP0, UPT, UR40, 0x1, UPT ;  /* 0x000000012800788c */ /* 0x000fe2000bf06270 */
[----:B------:R-:W-:Y:S01]  /*5180*/  @!PT LDS RZ, [RZ] ;  /* 0x00000000fffff984 */ /* 0x000fe20000000800 */
[----:B------:R-:W-:Y:S01]  /*5190*/  @!PT LDS RZ, [RZ] ;  /* 0x00000000fffff984 */ /* 0x000fe20000000800 */
[----:B------:R-:W-:Y:S01]  /*51a0*/  @!PT LDS RZ, [RZ] ;  /* 0x00000000fffff984 */ /* 0x000fe20000000800 */
[----:B------:R-:W-:Y:S01]  /*51b0*/  @!PT LDS RZ, [RZ] ;  /* 0x00000000fffff984 */ /* 0x000fe20000000800 */
[----:B------:R4:W-:Y:S06]  /*51c0*/  MEMBAR.ALL.CTA ;  /* 0x0000000000007992 */ /* 0x0009ec0000008000 */
[----:B----4-:R-:W4:Y:S01]  /*51d0*/  FENCE.VIEW.ASYNC.S ;  /* 0x00000000000073c6 */ /* 0x010f220000000000 */
[----:B--2---:R-:W-:Y:S11]  /*51e0*/  LOP3.LUT P0, RZ, R10, 0x1, RZ, 0xc0, !PT ;  /* 0x000000010aff7812 */ /* 0x004ff6000780c0ff */
[----:B------:R-:W-:Y:S02]  /*51f0*/  @!UPT UIADD3 URZ, UPT, UPT, URZ, URZ, URZ ;  /* 0x000000fffffff290 */ /* 0x000fe4000fffe0ff */
[----:B----4-:R-:W-:Y:S01]  /*5200*/  VOTEU.ANY UP1, P0 ;  /* 0x0000000000ff7886 */ /* 0x010fe20000020100 */
[----:B------:R-:W-:Y:S11]  /*5210*/  PLOP3.LUT P0, PT, PT, PT, UP1, 0x80, 0x8 ;  /* 0x000000000008781c */ /* 0x000ff60003f0f018 */
[----:B------:R-:W-:Y:S02]  /*5220*/  @!UPT UIADD3 URZ, UPT, UPT, URZ, URZ, URZ ;  /* 0x000000fffffff290 */ /* 0x000fe4000fffe0ff */
[----:B------:R-:W-:Y:S02]  /*5230*/  @P0 SHF.R.U32.HI R0, RZ, 0x10, R9 ;  /* 0x00000010ff000819 */ /* 0x000fe40000011609 */
[----:B------:R-:W-:Y:S02]  /*5240*/  @P0 MOV R6, R8 ;  /* 0x0000000800060202 */ /* 0x000fe40000000f00 */
[----:B------:R-:W-:Y:S01]  /*5250*/  @P0 R2UR UR4, R0 ;  /* 0x00000000000402ca */ /* 0x000fe200000e0000 */
[----:B------:R-:W-:Y:S01]  /*5260*/  VIADD R0, R12, 0x190 ;  /* 0x000001900c007836 */ /* 0x000fe20000000000 */
[----:B------:R-:W-:Y:S02]  /*5270*/  @P0 LOP3.LUT R8, R9, 0xffff, RZ, 0xc0, !PT ;  /* 0x0000ffff09080812 */ /* 0x000fe400078ec0ff */
[----:B------:R-:W-:Y:S02]  /*5280*/  @P0 R2UR UR6, R6 ;  /* 0x00000000060602ca */ /* 0x000fe400000e0000 */
[----:B------:R-:W-:Y:S02]  /*5290*/  PRMT R0, RZ, 0x654, R0 ;  /* 0x00000654ff007816 */ /* 0x000fe40000000000 */
[----:B------:R-:W-:Y:S02]  /*52a0*/  @P0 R2UR UR5, R8 ;  /* 0x00000000080502ca */ /* 0x000fe400000e0000 */
[----:B------:R2:W-:Y:S03]  /*52b0*/  SYNCS.ARRIVE.TRANS64.RED.A1T0 RZ, [R0+URZ], RZ ;  /* 0x000000ff00ff79a7 */ /* 0x0005e600081004ff */
[----:B------:R-:W-:Y:S04]  /*52c0*/  @UP1 UMOV UR26, UR4 ;  /* 0x00000004001a1c82 */ /* 0x000fe80008000000 */
[----:B------:R-:W-:Y:S04]  /*52d0*/  @UP1 UMOV UR14, UR6 ;  /* 0x00000006000e1c82 */ /* 0x000fe80008000000 */
[----:B------:R-:W-:Y:S01]  /*52e0*/  @UP1 UMOV UR13, UR5 ;  /* 0x00000005000d1c82 */ /* 0x000fe20008000000 */
[----:B------:R-:W-:Y:S05]  /*52f0*/  BRA.U !UP0, `(.L_x_104) ;  /* 0x0000000108a47547 */ /* 0x000fea000b800000 */
[----:B------:R-:W-:Y:S02]  /*5300*/  UIMAD.WIDE.U32 UR8, UR13, UR31, URZ ;  /* 0x0000001f0d0872a5 */ /* 0x000fe4000f8e00ff */
[----:B------:R-:W-:Y:S02]  /*5310*/  UIMAD.WIDE.U32 UR10, UR14, UR28, URZ ;  /* 0x0000001c0e0a72a5 */ /* 0x000fe4000f8e00ff */
[----:B------:R-:W-:Y:S02]  /*5320*/  USEL UR4, UR27, UR34, !UP5 ;  /* 0x000000221b047287 */ /* 0x000fe4000e800000 */
[----:B------:R-:W-:Y:S02]  /*5330*/  USEL UR7, UR33, UR35, !UP6 ;  /* 0x0000002321077287 */ /* 0x000fe4000f000000 */
[----:B-1----:R-:W-:Y:S02]  /*5340*/  UIMAD.WIDE.U32 UR18, UR4, UR16, URZ ;  /* 0x00000010041272a5 */ /* 0x002fe4000f8e00ff */
[----:B------:R-:W-:Y:S01]  /*5350*/  UIMAD.WIDE.U32 UR20, UR7, UR16, URZ ;  /* 0x00000010071472a5 */ /* 0x000fe2000f8e00ff */
[----:B------:R-:W-:Y:S02]  /*5360*/  UMOV UR5, UR9 ;  /* 0x0000000900057c82 */ /* 0x000fe40008000000 */
[----:B------:R-:W-:Y:S03]  /*5370*/  USHF.R.U32.HI UR6, URZ, UR38, UR5 ;  /* 0x00000026ff067299 */ /* 0x000fe60008011605 */
[----:B------:R-:W-:Y:S01]  /*5380*/  UMOV UR5, UR11 ;  /* 0x0000000b00057c82 */ /* 0x000fe20008000000 */
[----:B------:R-:W-:Y:S02]  /*5390*/  USEL UR6, UR13, UR6, !UP5 ;  /* 0x000000060d067287 */ /* 0x000fe4000e800000 */
[----:B------:R-:W-:Y:S02]  /*53a0*/  USHF.R.U32.HI UR8, URZ, UR29, UR5 ;  /* 0x0000001dff087299 */ /* 0x000fe40008011605 */
[----:B------:R-:W-:Y:S01]  /*53b0*/  UIMAD.WIDE.U32 UR10, UR6, UR16, URZ ;  /* 0x00000010060a72a5 */ /* 0x000fe2000f8e00ff */
[----:B------:R-:W-:Y:S02]  /*53c0*/  UMOV UR5, UR19 ;  /* 0x0000001300057c82 */ /* 0x000fe40008000000 */
[----:B------:R-:W-:Y:S03]  /*53d0*/  @UP4 USHF.R.U32.HI UR4, URZ, UR17, UR5 ;  /* 0x00000011ff044299 */ /* 0x000fe60008011605 */
[----:B------:R-:W-:Y:S01]  /*53e0*/  UMOV UR5, UR21 ;  /* 0x0000001500057c82 */ /* 0x000fe20008000000 */
[----:B------:R-:W-:Y:S02]  /*53f0*/  UIMAD UR4, UR40, UR4, URZ ;  /* 0x00000004280472a4 */ /* 0x000fe4000f8e02ff */
[----:B------:R-:W-:Y:S02]  /*5400*/  @UP4 USHF.R.U32.HI UR7, URZ, UR17, UR5 ;  /* 0x00000011ff074299 */ /* 0x000fe40008011605 */
[----:B------:R-:W-:Y:S02]  /*5410*/  USEL UR5, UR14, UR8, !UP6 ;  /* 0x000000080e057287 */ /* 0x000fe4000f000000 */
[----:B------:R-:W-:Y:S02]  /*5420*/  UIMAD UR8, UR40, UR7, URZ ;  /* 0x00000007280872a4 */ /* 0x000fe4000f8e02ff */
[----:B------:R-:W-:Y:S03]  /*5430*/  UISETP.GE.AND UP0, UPT, UR6, UR4, UPT ;  /* 0x000000040600728c */ /* 0x000fe6000bf06270 */
[----:B------:R-:W-:Y:S01]  /*5440*/  UMOV UR4, UR11 ;  /* 0x0000000b00047c82 */ /* 0x000fe20008000000 */
[----:B------:R-:W-:Y:S02]  /*5450*/  UISETP.GE.OR UP0, UPT, UR5, UR8, UP0 ;  /* 0x000000080500728c */ /* 0x000fe40008706670 */
[----:B------:R-:W-:Y:S02]  /*5460*/  USHF.R.U32.HI UR4, URZ, UR17, UR4 ;  /* 0x00000011ff047299 */ /* 0x000fe40008011604 */
[----:B------:R-:W-:Y:S02]  /*5470*/  UIMAD.WIDE.U32 UR8, UR5, UR16, URZ ;  /* 0x00000010050872a5 */ /* 0x000fe4000f8e00ff */
[----:B------:R-:W-:Y:S04]  /*5480*/  USEL UR10, UR6, UR4, !UP4 ;  /* 0x00000004060a7287 */ /* 0x000fe8000e000000 */
[----:B------:R-:W-:Y:S01]  /*5490*/  UIADD3 UR11, UPT, UPT, -UR10, URZ, URZ ;  /* 0x000000ff0a0b7290 */ /* 0x000fe2000fffe1ff */
[----:B------:R-:W-:Y:S02]  /*54a0*/  @!UP0 UMOV UR4, UR9 ;  /* 0x0000000900048c82 */ /* 0x000fe40008000000 */
[----:B------:R-:W-:Y:S02]  /*54b0*/  @!UP0 USHF.R.U32.HI UR4, URZ, UR17, UR4 ;  /* 0x00000011ff048299 */ /* 0x000fe40008011604 */
[----:B------:R-:W-:Y:S02]  /*54c0*/  UIMAD UR8, UR40, UR11, UR6 ;  /* 0x0000000b280872a4 */ /* 0x000fe4000f8e0206 */
[----:B------:R-:W-:Y:S04]  /*54d0*/  @!UP0 USEL UR4, UR5, UR4, !UP4 ;  /* 0x0000000405048287 */ /* 0x000fe8000e000000 */
[----:B------:R-:W-:Y:S02]  /*54e0*/  @!UP0 UIMAD UR8, UR7, UR8, UR4 ;  /* 0x00000008070882a4 */ /* 0x000fe4000f8e0204 */
[----:B------:R-:W-:Y:S02]  /*54f0*/  @!UP0 UIADD3 UR9, UPT, UPT, UR10, -UR4, URZ ;  /* 0x800000040a098290 */ /* 0x000fe4000fffe0ff */
[----:B------:R-:W-:Y:S02]  /*5500*/  UIADD3 UR4, UPT, UPT, -UR5, URZ, URZ ;  /* 0x000000ff05047290 */ /* 0x000fe4000fffe1ff */
[----:B------:R-:W-:Y:S02]  /*5510*/  UIADD3 UR7, UPT, UPT, -UR6, URZ, URZ ;  /* 0x000000ff06077290 */ /* 0x000fe4000fffe1ff */
[----:B------:R-:W-:Y:S02]  /*5520*/  @!UP0 UIMAD UR6, UR9, UR40, UR5 ;  /* 0x00000028090682a4 */ /* 0x000fe4000f8e0205 */
[----:B------:R-:W-:Y:S02]  /*5530*/  UIMAD UR14, UR15, UR4, UR14 ;  /* 0x000000040f0e72a4 */ /* 0x000fe4000f8e020e */
[----:B------:R-:W-:Y:S01]  /*5540*/  UIMAD UR13, UR30, UR7, UR13 ;  /* 0x000000071e0d72a4 */ /* 0x000fe2000f8e020d */
[----:B------:R-:W-:Y:S02]  /*5550*/  @!UP0 UMOV UR5, UR8 ;  /* 0x0000000800058c82 */ /* 0x000fe40008000000 */
[----:B------:R-:W-:Y:S02]  /*5560*/  UIMAD UR14, UR5, UR15, UR14 ;  /* 0x0000000f050e72a4 */ /* 0x000fe4000f8e020e */
[----:B------:R-:W-:Y:S11]  /*5570*/  UIMAD UR13, UR6, UR30, UR13 ;  /* 0x0000001e060d72a4 */ /* 0x000ff6000f8e020d */
[----:B------:R-:W-:Y:S01]  /*5580*/  @!UPT UIADD3 URZ, UPT, UPT, URZ, URZ, URZ ;  /* 0x000000fffffff290 */ /* 0x000fe2000fffe0ff */
.L_x_104:
[----:B------:R-:W4:Y:S01]  /*5590*/  @!UP2 LDCU.128 UR20, c[0x0][0xb10] ;  /* 0x00016200ff14a7ac */ /* 0x000f220008000c00 */
[C---:B---3--:R-:W-:Y:S02]  /*55a0*/  ISETP.NE.U32.AND P1, PT, R4.reuse, RZ, PT ;  /* 0x000000ff0400720c */ /* 0x048fe40003f25070 */
[----:B------:R-:W-:Y:S02]  /*55b0*/  ISETP.NE.U32.AND P0, PT, R4, RZ, PT ;  /* 0x000000ff0400720c */ /* 0x000fe40003f05070 */
[C---:B------:R-:W-:Y:S02]  /*55c0*/  ISETP.NE.AND.EX P1, PT, R5.reuse, RZ, PT, P1 ;  /* 0x000000ff0500720c */ /* 0x040fe40003f25310 */
[----:B------:R-:W-:Y:S01]  /*55d0*/  ISETP.NE.AND.EX P0, PT, R5, RZ, PT, P0 ;  /* 0x000000ff0500720c */ /* 0x000fe20003f05300 */
[----:B------:R-:W3:Y:S01]  /*55e0*/  @!UP2 LDCU UR5, c[0x0][0xb0c] ;  /* 0x00016180ff05a7ac */ /* 0x000ee20008000800 */
[----:B------:R-:W-:Y:S02]  /*55f0*/  USHF.L.U32 UR11, UR25, 0x7, URZ ;  /* 0x00000007190b7899 */ /* 0x000fe400080006ff */
[----:B------:R-:W-:Y:S02]  /*5600*/  USHF.L.U32 UR10, UR32, 0x6, URZ ;  /* 0x00000006200a7899 */ /* 0x000fe400080006ff */
[----:B----4-:R-:W-:Y:S07]  /*5610*/  UIMAD.WIDE.U32 UR6, UR14, UR20, URZ ;  /* 0x000000140e0672a5 */ /* 0x010fee000f8e00ff */
[----:B------:R-:W-:Y:S01]  /*5620*/  @!UP2 UMOV UR4, UR7 ;  /* 0x000000070004ac82 */ /* 0x000fe20008000000 */
[----:B---3--:R-:W-:Y:S02]  /*5630*/  @!UP2 UISETP.NE.AND UP0, UPT, UR5, 0x1, UPT ;  /* 0x000000010500a88c */ /* 0x008fe4000bf05270 */
[----:B------:R-:W-:Y:S02]  /*5640*/  @!UP2 USHF.R.U32.HI UR4, URZ, UR21, UR4 ;  /* 0x00000015ff04a299 */ /* 0x000fe40008011604 */
[----:B------:R-:W-:Y:S02]  /*5650*/  UIMAD.WIDE.U32 UR6, UR13, UR23, URZ ;  /* 0x000000170d0672a5 */ /* 0x000fe4000f8e00ff */
[----:B------:R-:W-:Y:S02]  /*5660*/  @!UP2 USEL UR8, UR14, UR4, !UP0 ;  /* 0x000000040e08a287 */ /* 0x000fe4000c000000 */
[----:B------:R-:W-:Y:S03]  /*5670*/  @!UP2 UISETP.NE.AND UP0, UPT, UR22, 0x1, UPT ;  /* 0x000000011600a88c */ /* 0x000fe6000bf05270 */
[----:B------:R-:W-:Y:S02]  /*5680*/  @!UP2 UMOV UR6, UR7 ;  /* 0x000000070006ac82 */ /* 0x000fe40008000000 */
[----:B------:R-:W3:Y:S02]  /*5690*/  @!UP2 LDCU UR4, c[0x0][0xb20] ;  /* 0x00016400ff04a7ac */ /* 0x000ee40008000800 */
[----:B---3--:R-:W-:Y:S04]  /*56a0*/  @!UP2 USHF.R.U32.HI UR6, URZ, UR4, UR6 ;  /* 0x00000004ff06a299 */ /* 0x008fe80008011606 */
[----:B------:R-:W-:Y:S04]  /*56b0*/  @!UP2 USEL UR6, UR13, UR6, !UP0 ;  /* 0x000000060d06a287 */ /* 0x000fe8000c000000 */
[----:B------:R-:W-:Y:S02]  /*56c0*/  @!UP2 UIADD3 UR4, UPT, UPT, -UR8, UR6, URZ ;  /* 0x000000060804a290 */ /* 0x000fe4000fffe1ff */
[----:B------:R-:W-:Y:S02]  /*56d0*/  @!UP2 UIADD3 UR6, UPT, UPT, UR8, -UR6, URZ ;  /* 0x800000060806a290 */ /* 0x000fe4000fffe0ff */
[----:B------:R-:W-:Y:S02]  /*56e0*/  @!UP2 UIMAD UR14, UR4, UR5, UR14 ;  /* 0x00000005040ea2a4 */ /* 0x000fe4000f8e020e */
[----:B------:R-:W-:Y:S01]  /*56f0*/  @!UP2 UIMAD UR13, UR6, UR22, UR13 ;  /* 0x00000016060da2a4 */ /* 0x000fe2000f8e020d */
[----:B------:R-:W-:Y:S11]  /*5700*/  BRA.U UP3, `(.L_x_105) ;  /* 0x0000000103107547 */ /* 0x000ff6000b800000 */
[----:B--2---:R-:W-:Y:S04]  /*5710*/  MOV R0, UR37 ;  /* 0x0000002500007c02 */ /* 0x004fe80008000f00 */
[----:B------:R-:W-:Y:S04]  /*5720*/  SHF.L.U32 R9, R0, 0x1f, RZ ;  /* 0x0000001f00097819 */ /* 0x000fe800000006ff */
[----:B------:R-:W2:Y:S02]  /*5730*/  SYNCS.PHASECHK.TRANS64.TRYWAIT P2, [UR24+0x178], R9 ;  /* 0x00017809ff0075a7 */ /* 0x000ea40008041118 */
[----:B--2---:R-:W-:Y:S05]  /*5740*/  @!P2 BRA `(.L_x_106) ;  /* 0x000000440014a947 */ /* 0x004fea0003800000 */
.L_x_105:
[----:B------:R-:W-:Y:S05]  /*5750*/  @!P1 BRA `(.L_x_107) ;  /* 0x0000000000309947 */ /* 0x000fea0003800000 */
[----:B------:R-:W-:Y:S01]  /*5760*/  ISETP.NE.U32.AND P1, PT, R2, RZ, PT ;  /* 0x000000ff0200720c */ /* 0x000fe20003f25070 */
[----:B------:R-:W3:Y:S01]  /*5770*/  LDCU.64 UR4, c[0x0][0x358] ;  /* 0x00006b00ff0477ac */ /* 0x000ee20008000a00 */
[----:B------:R-:W-:Y:S02]  /*5780*/  IMAD.MOV.U32 R84, RZ, RZ, 0x1 ;  /* 0x00000001ff547424 */ /* 0x000fe400078e00ff */
[----:B------:R-:W-:Y:S11]  /*5790*/  ISETP.NE.AND.EX P1, PT, R3, RZ, PT, P1 ;  /* 0x000000ff0300720c */ /* 0x000ff60003f25310 */
[----:B------:R-:W-:Y:S02]  /*57a0*/  @!UPT UIADD3 URZ, UPT, UPT, URZ, URZ, URZ ;  /* 0x000000fffffff290 */ /* 0x000fe4000fffe0ff */
[----:B--2---:R-:W2:Y:S01]  /*57b0*/  @P1 LDC.64 R8, c[0x0][0x888] ;  /* 0x00022200ff081b82 */ /* 0x004ea20000000a00 */
[----:B------:R-:W-:Y:S04]  /*57c0*/  @P1 IMAD R0, R4, UR36, RZ ;  /* 0x0000002404001c24 */ /* 0x000fe8000f8e02ff */
[----:B--2---:R-:W-:Y:S04]  /*57d0*/  @P1 IMAD.WIDE R8, R0, 0x4, R8 ;  /* 0x0000000400081825 */ /* 0x004fe800078e0208 */
[----:B------:R-:W-:Y:S01]  /*57e0*/  HFMA2 R0, -RZ, RZ, 0, 5.9604644775390625e-08 ;  /* 0x00000001ff007431 */ /* 0x000fe200000001ff */
[----:B---3-5:R3:W5:Y:S04]  /*57f0*/  @P1 LDG.E R41, desc[UR4][R8.64] ;  /* 0x0000000408291981 */ /* 0x028768000c1e1900 */
[----:B------:R-:W-:Y:S01]  /*5800*/  @!P1 PRMT R84, R0, 0x7610, R84 ;  /* 0x0000761000549816 */ /* 0x000fe20000000054 */
[----:B---3--:R-:W4:Y:S06]  /*5810*/  @!P1 LDC R41, c[0x0][0x880] ;  /* 0x00022000ff299b82 */ /* 0x008f2c0000000800 */
.L_x_107:
[----:B----45:R-:W-:Y:S01]  /*5820*/  @!P0 FSETP.EQ.AND P1, PT, R41, RZ, PT ;  /* 0x000000ff2900820b */ /* 0x030fe20003f22000 */
[----:B------:R-:W-:Y:S01]  /*5830*/  @!UPT UIADD3 URZ, UPT, UPT, URZ, URZ, URZ ;  /* 0x000000fffffff290 */ /* 0x000fe2000fffe0ff */
[----:B------:R-:W-:Y:S11]  /*5840*/  @!P0 BRA `(.L_x_108) ;  /* 0x0000000000188947 */ /* 0x000ff60003800000 */
[----:B------:R-:W-:Y:S02]  /*5850*/  LOP3.LUT P0, RZ, R84, 0xff, RZ, 0xc0, !PT ;  /* 0x000000ff54ff7812 */ /* 0x000fe4000780c0ff */
[----:B------:R-:W-:Y:S04]  /*5860*/  ISETP.NE.U32.AND P1, PT, R2, RZ, PT ;  /* 0x000000ff0200720c */ /* 0x000fe80003f25070 */
[----:B------:R-:W-:Y:S04]  /*5870*/  ISETP.NE.AND.EX P1, PT, R3, RZ, PT, P1 ;  /* 0x000000ff0300720c */ /* 0x000fe80003f25310 */
[----:B------:R-:W-:Y:S03]  /*5880*/  PLOP3.LUT P1, PT, P1, PT, PT, 0x8, 0x80 ;  /* 0x000000000080781c */ /* 0x000fe60000f2e170 */
[----:B------:R-:W-:Y:S11]  /*5890*/  @P0 FSETP.EQ.AND P1, PT, R41, RZ, PT ;  /* 0x000000ff2900020b */ /* 0x000ff60003f22000 */
[----:B------:R-:W-:Y:S02]  /*58a0*/  @!UPT UIADD3 URZ, UPT, UPT, URZ, URZ, URZ ;  /* 0x000000fffffff290 */ /* 0x000fe4000fffe0ff */
.L_x_108:
[----:B------:R-:W-:Y:S01]  /*58b0*/  ULEA UR4, UR12, UR24, 0x3 ;  /* 0x000000180c047291 */ /* 0x000fe2000f8e18ff */
[----:B--2---:R-:W-:Y:S02]  /*58c0*/  SHF.L.U32 R9, R15, 0x1f, RZ ;  /* 0x0000001f0f097819 */ /* 0x004fe400000006ff */
[----:B------:R-:W-:Y:S04]  /*58d0*/  ELECT P0, URZ, PT ;  /* 0x0000000000ff782f */ /* 0x000fe80003800000 */
[----:B------:R-:W-:Y:S02]  /*58e0*/  PLOP3.LUT P1, PT, P1, P0, PT, 0xf2, 0x2f ;  /* 0x00000000002f781c */ /* 0x000fe40000f21e72 */
[----:B------:R-:W2:Y:S11]  /*58f0*/  SYNCS.PHASECHK.TRANS64.TRYWAIT P2, [UR4+0x158], R9 ;  /* 0x00015809ff0075a7 */ /* 0x000eb60008041104 */
[----:B------:R-:W-:Y:S05]  /*5900*/  @!P1 IADD3 R8, P0, PT, R16, 0x580, RZ ;  /* 0x0000058010089810 */ /* 0x000fea0007f1e0ff */
[----:B------:R-:W-:Y:S01]  /*5910*/  @!P1 IMAD.X R6, RZ, RZ, R17, P0 ;  /* 0x000000ffff069224 */ /* 0x000fe200000e0611 */
[----:B--2---:R-:W-:Y:S07]  /*5920*/  @!P2 BRA `(.L_x_109) ;  /* 0x0000004000b4a947 */ /* 0x004fee0003800000 */
.L_x_215:
[----:B------:R-:W3:Y:S01]  /*5930*/  S2UR UR20, SR_CgaCtaId ;  /* 0x00000000001479c3 */ /* 0x000ee20000008800 */
[----:B------:R-:W-:Y:S01]  /*5940*/  @!P1 R2UR UR7, R6 ;  /* 0x00000000060792ca */ /* 0x000fe200000e0000 */
[----:B------:R-:W-:Y:S01]  /*5950*/  UIADD3 UR5, UPT, UPT, UR12, 0x1, URZ ;  /* 0x000000010c057890 */ /* 0x000fe2000fffe0ff */
[----:B------:R-:W-:Y:S01]  /*5960*/  @!P1 R2UR UR6, R8 ;  /* 0x00000000080692ca */ /* 0x000fe200000e0000 */
[----:B------:R-:W-:Y:S01]  /*5970*/  UIADD3 UR9, UPT, UPT, UR4, 0x140, URZ ;  /* 0x0000014004097890 */ /* 0x000fe2000fffe0ff */
[----:B------:R-:W-:Y:S01]  /*5980*/  @!P1 IMAD.MOV.U32 R6, RZ, RZ, 0x2000 ;  /* 0x00002000ff069424 */ /* 0x000fe200078e00ff */
[----:B------:R-:W-:Y:S01]  /*5990*/  UISETP.NE.AND UP0, UPT, UR5, 0x3, UPT ;  /* 0x000000030500788c */ /* 0x000fe2000bf05270 */
[----:B------:R-:W-:Y:S01]  /*59a0*/  VIADD R14, R14, 0x1 ;  /* 0x000000010e0e7836 */ /* 0x000fe20000000000 */
[----:B------:R-:W-:Y:S01]  /*59b0*/  UMOV UR22, 0x0 ;  /* 0x0000000000167882 */ /* 0x000fe20000000000 */
[----:B------:R-:W-:Y:S05]  /*59c0*/  UMOV UR23, 0x10000000 ;  /* 0x1000000000177882 */ /* 0x000fea0000000000 */
[----:B--2---:R-:W-:Y:S01]  /*59d0*/  IMAD.U32 R9, RZ, RZ, UR7 ;  /* 0x00000007ff097e24 */ /* 0x004fe2000f8e00ff */
[----:B------:R-:W-:Y:S01]  /*59e0*/  USEL UR7, URZ, 0x1, UP0 ;  /* 0x00000001ff077887 */ /* 0x000fe20008000000 */
[----:B------:R-:W-:Y:S01]  /*59f0*/  IMAD.U32 R8, RZ, RZ, UR6 ;  /* 0x00000006ff087e24 */ /* 0x000fe2000f8e00ff */
[----:B------:R-:W-:Y:S02]  /*5a00*/  USEL UR6, UR5, URZ, UP0 ;  /* 0x000000ff05067287 */ /* 0x000fe40008000000 */
[----:B------:R-:W-:Y:S01]  /*5a10*/  VOTEU.ALL UP0, P1 ;  /* 0x0000000000ff7886 */ /* 0x000fe20000800000 */
[----:B------:R-:W-:Y:S02]  /*5a20*/  @!P1 R2UR UR19, R9 ;  /* 0x00000000091392ca */ /* 0x000fe400000e0000 */
[----:B------:R-:W-:Y:S02]  /*5a30*/  @!P1 R2UR UR18, R8 ;  /* 0x00000000081292ca */ /* 0x000fe400000e0000 */
[----:B------:R-:W-:Y:S01]  /*5a40*/  @!UP0 ULEA UR5, UR12, UR24, 0xd ;  /* 0x000000180c058291 */ /* 0x000fe2000f8e68ff */
[----:B------:R-:W-:Y:S01]  /*5a50*/  LOP3.LUT R15, R15, UR7, RZ, 0x3c, !PT ;  /* 0x000000070f0f7c12 */ /* 0x000fe2000f8e3cff */
[----:B---3--:R-:W-:Y:S02]  /*5a60*/  UPRMT UR20, UR20, 0x654, UR9 ;  /* 0x0000065414147896 */ /* 0x008fe40008000009 */
[----:B------:R-:W-:Y:S01]  /*5a70*/  @!UP0 UIADD3 UR8, UPT, UPT, UR5, 0x400, URZ ;  /* 0x0000040005088890 */ /* 0x000fe2000fffe0ff */
[----:B------:R-:W-:Y:S01]  /*5a80*/  SHF.L.U32 R0, R15, 0x1f, RZ ;  /* 0x0000001f0f007819 */ /* 0x000fe200000006ff */
[----:B------:R-:W-:Y:S01]  /*5a90*/  VOTEU.ALL UP0, P1 ;  /* 0x0000000000ff7886 */ /* 0x000fe20000800000 */
[----:B------:R-:W-:Y:S01]  /*5aa0*/  UMOV UR12, UR36 ;  /* 0x00000024000c7c82 */ /* 0x000fe20008000000 */
[----:B------:R-:W-:Y:S05]  /*5ab0*/  ULEA UR5, UR6, UR24, 0x3 ;  /* 0x0000001806057291 */ /* 0x000fea000f8e18ff */
[----:B------:R2:W-:Y:S01]  /*5ac0*/  @!UP0 UTMALDG.3D [UR8], [UR18], desc[UR22] ;  /* 0x00001608120085b4 */ /* 0x0005e20008011000 */
[----:B------:R2:W-:Y:S01]  /*5ad0*/  @!P1 SYNCS.ARRIVE.TRANS64.RED.A0TR RZ, [UR4+0x140], R6 ;  /* 0x00014006ffff99a7 */ /* 0x0005e20008300404 */
[----:B------:R-:W-:Y:S02]  /*5ae0*/  SYNCS.ARRIVE.TRANS64.RED.A1T0 RZ, [UR20], RZ ;  /* 0x000000ffffff79a7 */ /* 0x000fe40008100414 */
[----:B------:R-:W3:Y:S02]  /*5af0*/  SYNCS.PHASECHK.TRANS64.TRYWAIT P0, [UR5+0x158], R0 ;  /* 0x00015800ff0075a7 */ /* 0x000ee40008001105 */
[----:B--23--:R-:W-:Y:S05]  /*5b00*/  @!P0 BRA `(.L_x_110) ;  /* 0x0000004000548947 */ /* 0x00cfea0003800000 */
.L_x_217:
[----:B------:R-:W3:Y:S01]  /*5b10*/  S2UR UR12, SR_CgaCtaId ;  /* 0x00000000000c79c3 */ /* 0x000ee20000008800 */
[----:B------:R-:W-:Y:S01]  /*5b20*/  UIADD3 UR9, UPT, UPT, UR5, 0x140, URZ ;  /* 0x0000014005097890 */ /* 0x000fe2000fffe0ff */
[----:B------:R-:W-:Y:S01]  /*5b30*/  @!P1 IADD3 R6, P0, PT, R16, 0x580, RZ ;  /* 0x0000058010069810 */ /* 0x000fe20007f1e0ff */
[----:B------:R-:W-:Y:S01]  /*5b40*/  UPLOP3.LUT UP3, UPT, UPT, UPT, UPT, 0x80, 0x8 ;  /* 0x000000000008789c */ /* 0x000fe20003f6f070 */
[----:B------:R-:W-:Y:S01]  /*5b50*/  R2UR UR23, R86 ;  /* 0x00000000561772ca */ /* 0x000fe200000e0000 */
[----:B------:R-:W-:Y:S01]  /*5b60*/  UMOV UR20, 0x0 ;  /* 0x0000000000147882 */ /* 0x000fe20000000000 */
[----:B------:R-:W-:Y:S01]  /*5b70*/  @!P1 R2UR UR7, R6 ;  /* 0x00000000060792ca */ /* 0x000fe200000e0000 */
[----:B--2---:R-:W-:Y:S01]  /*5b80*/  @!P1 IMAD.X R0, RZ, RZ, R17, P0 ;  /* 0x000000ffff009224 */ /* 0x004fe200000e0611 */
[----:B------:R-:W-:Y:S01]  /*5b90*/  UMOV UR21, 0x10000000 ;  /* 0x1000000000157882 */ /* 0x000fe20000000000 */
[----:B------:R-:W-:Y:S01]  /*5ba0*/  VOTEU.ALL UP0, P1 ;  /* 0x0000000000ff7886 */ /* 0x000fe20000800000 */
[----:B------:R-:W-:Y:S02]  /*5bb0*/  R2UR UR22, R87 ;  /* 0x00000000571672ca */ /* 0x000fe400000e0000 */
[----:B------:R-:W-:Y:S02]  /*5bc0*/  @!P1 R2UR UR4, R0 ;  /* 0x00000000000492ca */ /* 0x000fe400000e0000 */
[----:B------:R-:W-:Y:S01]  /*5bd0*/  @!UP0 UIADD3 UR10, UPT, UPT, UR10, 0x20, URZ ;  /* 0x000000200a0a8890 */ /* 0x000fe2000fffe0ff */
[C---:B------:R-:W-:Y:S02]  /*5be0*/  ISETP.NE.AND P0, PT, R14.reuse, 0x2, PT ;  /* 0x000000020e00780c */ /* 0x040fe40003f05270 */
[----:B------:R-:W-:Y:S02]  /*5bf0*/  UIADD3 UR32, UPT, UPT, UR13, UR23, URZ ;  /* 0x000000170d207290 */ /* 0x000fe4000fffe0ff */
[----:B------:R-:W-:Y:S01]  /*5c00*/  IMAD.U32 R8, RZ, RZ, UR7 ;  /* 0x00000007ff087e24 */ /* 0x000fe2000f8e00ff */
[----:B------:R-:W-:Y:S02]  /*5c10*/  SEL R0, RZ, 0x1, P0 ;  /* 0x00000001ff007807 */ /* 0x000fe40000000000 */
[----:B------:R-:W-:Y:S01]  /*5c20*/  SEL R14, R14, RZ, P0 ;  /* 0x000000ff0e0e7207 */ /* 0x000fe20000000000 */
[----:B------:R-:W-:Y:S01]  /*5c30*/  UIADD3 UR25, UPT, UPT, UR14, UR22, URZ ;  /* 0x000000160e197290 */ /* 0x000fe2000fffe0ff */
[----:B------:R-:W-:Y:S01]  /*5c40*/  @!P1 R2UR UR18, R8 ;  /* 0x00000000081292ca */ /* 0x000fe200000e0000 */
[----:B------:R-:W-:Y:S01]  /*5c50*/  IMAD.U32 R9, RZ, RZ, UR4 ;  /* 0x00000004ff097e24 */ /* 0x000fe2000f8e00ff */
[----:B------:R-:W-:Y:S01]  /*5c60*/  @!UP0 ULEA UR4, UR6, UR24, 0xd ;  /* 0x0000001806048291 */ /* 0x000fe2000f8e68ff */
[----:B------:R-:W-:Y:S03]  /*5c70*/  LOP3.LUT R13, R13, R0, RZ, 0x3c, !PT ;  /* 0x000000000d0d7212 */ /* 0x000fe600078e3cff */
[----:B------:R-:W-:Y:S01]  /*5c80*/  @!P1 R2UR UR19, R9 ;  /* 0x00000000091392ca */ /* 0x000fe200000e0000 */
[----:B------:R-:W-:Y:S02]  /*5c90*/  @!UP0 UIADD3 UR8, UPT, UPT, UR4, 0x400, URZ ;  /* 0x0000040004088890 */ /* 0x000fe4000fffe0ff */
[----:B---3--:R-:W-:Y:S01]  /*5ca0*/  UPRMT UR4, UR12, 0x654, UR9 ;  /* 0x000006540c047896 */ /* 0x008fe20008000009 */
[----:B------:R-:W-:Y:S02]  /*5cb0*/  VOTEU.ALL UP0, P1 ;  /* 0x0000000000ff7886 */ /* 0x000fe40000800000 */
[----:B------:R-:W-:Y:S01]  /*5cc0*/  UMOV UR12, UR36 ;  /* 0x00000024000c7c82 */ /* 0x000fe20008000000 */
[----:B------:R-:W-:Y:S06]  /*5cd0*/  UMOV UR36, UR26 ;  /* 0x0000001a00247c82 */ /* 0x000fec0008000000 */
[----:B------:R2:W-:Y:S01]  /*5ce0*/  @!UP0 UTMALDG.3D [UR8], [UR18], desc[UR20] ;  /* 0x00001408120085b4 */ /* 0x0005e20008011000 */
[----:B------:R4:W-:Y:S01]  /*5cf0*/  @!P1 SYNCS.ARRIVE.TRANS64.RED.A0TR RZ, [UR5+0x140], R7 ;  /* 0x00014007ffff99a7 */ /* 0x0009e20008300405 */
[----:B------:R-:W-:Y:S01]  /*5d00*/  SYNCS.ARRIVE.TRANS64.RED.A1T0 RZ, [UR4], RZ ;  /* 0x000000ffffff79a7 */ /* 0x000fe20008100404 */
[----:B------:R-:W-:Y:S04]  /*5d10*/  UIADD3 UR4, UPT, UPT, UR6, 0x1, URZ ;  /* 0x0000000106047890 */ /* 0x000fe8000fffe0ff */
[----:B------:R-:W-:Y:S04]  /*5d20*/  UISETP.NE.AND UP0, UPT, UR4, 0x3, UPT ;  /* 0x000000030400788c */ /* 0x000fe8000bf05270 */
[----:B------:R-:W-:Y:S06]  /*5d30*/  USEL UR5, URZ, 0x1, UP0 ;  /* 0x00000001ff057887 */ /* 0x000fec0008000000 */
[----:B------:R-:W-:Y:S01]  /*5d40*/  LOP3.LUT R15, R15, UR5, RZ, 0x3c, !PT ;  /* 0x000000050f0f7c12 */ /* 0x000fe2000f8e3cff */
[----:B--2---:R-:W-:Y:S01]  /*5d50*/  USEL UR12, UR4, URZ, UP0 ;  /* 0x000000ff040c7287 */ /* 0x004fe20008000000 */
[----:B------:R-:W-:Y:S11]  /*5d60*/  BRA.U UP1, `(.L_x_111) ;  /* 0xfffffff101e87547 */ /* 0x000ff6000b83ffff */
[----:B------:R-:W-:Y:S01]  /*5d70*/  UIADD3 UR24, UPT, UPT, UR24, 0x158, URZ ;  /* 0x0000015818187890 */ /* 0x000fe2000fffe0ff */
[----:B------:R-:W-:-:S03]  /*5d80*/  SHF.L.U32 R3, R15, 0x1f, RZ ;  /* 0x0000001f0f037819 */ /* 0x000fc600000006ff */
[----:B------:R-:W-:-:S09]  /*5d90*/  ULEA UR4, UR12, UR24, 0x3 ;  /* 0x000000180c047291 */ /* 0x000fd2000f8e18ff */
[----:B------:R-:W2:Y:S02]  /*5da0*/  SYNCS.PHASECHK.TRANS64.TRYWAIT P0, [UR4], R3 ;  /* 0x00000003ff0075a7 */ /* 0x000ea40008001104 */
[----:B--2---:R-:W-:Y:S05]  /*5db0*/  @!P0 BRA `(.L_x_112) ;  /* 0x0000003c00c08947 */ /* 0x004fea0003800000 */
.L_x_219:
[----:B------:R-:W-:-:S04]  /*5dc0*/  UIADD3 UR4, UPT, UPT, UR12, 0x1, URZ ;  /* 0x000000010c047890 */ /* 0x000fc8000fffe0ff */
[----:B------:R-:W-:-:S04]  /*5dd0*/  UISETP.NE.AND UP0, UPT, UR4, 0x3, UPT ;  /* 0x000000030400788c */ /* 0x000fc8000bf05270 */
[----:B------:R-:W-:Y:S02]  /*5de0*/  USEL UR6, URZ, 0x1, UP0 ;  /* 0x00000001ff067887 */ /* 0x000fe40008000000 */
[----:B------:R-:W-:-:S04]  /*5df0*/  USEL UR4, UR4, URZ, UP0 ;  /* 0x000000ff04047287 */ /* 0x000fc80008000000 */
[----:B------:R-:W-:Y:S01]  /*5e00*/  ULEA UR5, UR4, UR24, 0x3 ;  /* 0x0000001804057291 */ /* 0x000fe2000f8e18ff */
[----:B------:R-:W-:-:S04]  /*5e10*/  LOP3.LUT R15, R15, UR6, RZ, 0x3c, !PT ;  /* 0x000000060f0f7c12 */ /* 0x000fc8000f8e3cff */
[----:B--2---:R-:W-:-:S04]  /*5e20*/  SHF.L.U32 R3, R15, 0x1f, RZ ;  /* 0x0000001f0f037819 */ /* 0x004fc800000006ff */
[----:B------:R-:W2:Y:S02]  /*5e30*/  SYNCS.PHASECHK.TRANS64.TRYWAIT P0, [UR5], R3 ;  /* 0x00000003ff0075a7 */ /* 0x000ea40008001105 */
[----:B--2---:R-:W-:Y:S05]  /*5e40*/  @!P0 BRA `(.L_x_113) ;  /* 0x0000003c00b48947 */ /* 0x004fea0003800000 */
.L_x_221:
[----:B------:R-:W-:-:S04]  /*5e50*/  UIADD3 UR4, UPT, UPT, UR4, 0x1, URZ ;  /* 0x0000000104047890 */ /* 0x000fc8000fffe0ff */
[----:B------:R-:W-:-:S04]  /*5e60*/  UISETP.NE.AND UP0, UPT, UR4, 0x3, UPT ;  /* 0x000000030400788c */ /* 0x000fc8000bf05270 */
[----:B------:R-:W-:Y:S02]  /*5e70*/  USEL UR5, URZ, 0x1, UP0 ;  /* 0x00000001ff057887 */ /* 0x000fe40008000000 */
[----:B------:R-:W-:-:S04]  /*5e80*/  USEL UR4, UR4, URZ, UP0 ;  /* 0x000000ff04047287 */ /* 0x000fc80008000000 */
[----:B------:R-:W-:Y:S01]  /*5e90*/  ULEA UR4, UR4, UR24, 0x3 ;  /* 0x0000001804047291 */ /* 0x000fe2000f8e18ff */
[----:B--2---:R-:W-:-:S04]  /*5ea0*/  LOP3.LUT R3, R15, UR5, RZ, 0x3c, !PT ;  /* 0x000000050f037c12 */ /* 0x004fc8000f8e3cff */
[----:B------:R-:W-:Y:S01]  /*5eb0*/  SHF.L.U32 R3, R3, 0x1f, RZ ;  /* 0x0000001f03037819 */ /* 0x000fe200000006ff */
[----:B------:R-:W-:-:S07]  /*5ec0*/  IMAD.U32 R0, RZ, RZ, UR4 ;  /* 0x00000004ff007e24 */ /* 0x000fce000f8e00ff */
.L_x_114:
[----:B--2---:R2:W3:Y:S02]  /*5ed0*/  SYNCS.PHASECHK.TRANS64.TRYWAIT P0, [R0+URZ], R3 ;  /* 0x00000003000075a7 */ /* 0x0044e400080011ff */
[----:B---3--:R-:W-:Y:S05]  /*5ee0*/  @!P0 NANOSLEEP.SYNCS 0x989680 ;  /* 0x009896800000895d */ /* 0x008fea0003900000 */
[----:B------:R-:W3:Y:S02]  /*5ef0*/  @!P0 SYNCS.PHASECHK.TRANS64 P0, [R0+URZ], R3 ;  /* 0x00000003000085a7 */ /* 0x000ee400080010ff */
[----:B-1-3--:R-:W-:Y:S05]  /*5f00*/  @P0 EXIT ;  /* 0x000000000000094d */ /* 0x00afea0003800000 */
[----:B------:R-:W-:Y:S05]  /*5f10*/  BRA `(.L_x_114) ;  /* 0xfffffffc00ec7947 */ /* 0x000fea000383ffff */
.L_x_102:
[----:B------:R-:W-:-:S06]  /*5f20*/  UISETP.GE.AND UP0, UPT, UR13, 0x4, UPT ;  /* 0x000000040d00788c */ /* 0x000fcc000bf06270 */
[----:B------:R-:W-:-:S13]  /*5f30*/  PLOP3.LUT P0, PT, PT, PT, UP0, 0x80, 0x8 ;  /* 0x000000000008781c */ /* 0x000fda0003f0f008 */
[----:B------:R-:W-:Y:S05]  /*5f40*/  @!P0 EXIT ;  /* 0x000000000000894d */ /* 0x000fea0003800000 */
[----:B------:R-:W1:Y:S08]  /*5f50*/  S2UR UR4, SR_CgaCtaId ;  /* 0x00000000000479c3 */ /* 0x000e700000008800 */
[----:B------:R-:W-:Y:S01]  /*5f60*/  BAR.SYNC.DEFER_BLOCKING 0x6, 0xa0 ;  /* 0x0182800000007b1d */ /* 0x000fe20000010000 */
[C---:B------:R-:W-:Y:S01]  /*5f70*/  IMAD.SHL.U32 R2, R92.reuse, 0x20, RZ ;  /* 0x000000205c027824 */ /* 0x040fe200078e00ff */
[C---:B------:R-:W-:Y:S01]  /*5f80*/  LOP3.LUT R93, R92.reuse, 0x2, RZ, 0xc0, !PT ;  /* 0x000000025c5d7812 */ /* 0x040fe200078ec0ff */
[C---:B------:R-:W-:Y:S01]  /*5f90*/  IMAD.SHL.U32 R97, R92.reuse, 0x4, RZ ;  /* 0x000000045c617824 */ /* 0x040fe200078e00ff */
[C---:B------:R-:W-:Y:S01]  /*5fa0*/  LOP3.LUT R98, R92.reuse, 0x60, RZ, 0xc0, !PT ;  /* 0x000000605c627812 */ /* 0x040fe200078ec0ff */
[----:B------:R-:W-:Y:S01]  /*5fb0*/  IMAD.U32 R37, R92, 0x10000, RZ ;  /* 0x000100005c257824 */ /* 0x000fe200078e00ff */
[----:B------:R-:W-:-:S02]  /*5fc0*/  UMOV UR47, 0x400 ;  /* 0x00000400002f7882 */ /* 0x000fc40000000000 */
[----:B------:R-:W2:Y:S01]  /*5fd0*/  LDC.64 R78, c[0x0][0x8b0] ;  /* 0x00022c00ff4e7b82 */ /* 0x000ea20000000a00 */
[----:B------:R-:W-:Y:S01]  /*5fe0*/  LOP3.LUT R4, R2, 0xc0, RZ, 0xc0, !PT ;  /* 0x000000c002047812 */ /* 0x000fe200078ec0ff */
[----:B------:R-:W-:Y:S01]  /*5ff0*/  HFMA2 R36, -RZ, RZ, 0, 0 ;  /* 0x00000000ff247431 */ /* 0x000fe200000001ff */
[----:B------:R-:W-:Y:S02]  /*6000*/  LOP3.LUT R92, R92, 0x4, RZ, 0xc0, !PT ;  /* 0x000000045c5c7812 */ /* 0x000fe400078ec0ff */
[----:B------:R-:W-:Y:S02]  /*6010*/  CS2R R94, SRZ ;  /* 0x00000000005e7805 */ /* 0x000fe4000001ff00 */
[----:B------:R-:W-:Y:S01]  /*6020*/  LOP3.LUT R97, R4, 0x18, R97, 0xf8, !PT ;  /* 0x0000001804617812 */ /* 0x000fe200078ef861 */
[----:B------:R-:W-:Y:S01]  /*6030*/  IMAD.MOV.U32 R91, RZ, RZ, RZ ;  /* 0x000000ffff5b7224 */ /* 0x000fe200078e00ff */
[----:B------:R-:W-:Y:S01]  /*6040*/  LOP3.LUT R37, R37, 0x600000, RZ, 0xc0, !PT ;  /* 0x0060000025257812 */ /* 0x000fe200078ec0ff */
[----:B------:R-:W3:Y:S01]  /*6050*/  LDC.64 R76, c[0x0][0x8a8] ;  /* 0x00022a00ff4c7b82 */ /* 0x000ee20000000a00 */
[C---:B------:R-:W-:Y:S01]  /*6060*/  IADD3 R96, PT, PT, -R92.reuse, 0x2, RZ ;  /* 0x000000025c607810 */ /* 0x040fe20007ffe1ff */
[----:B------:R-:W-:Y:S01]  /*6070*/  IMAD.MOV R93, RZ, RZ, -R93 ;  /* 0x000000ffff5d7224 */ /* 0x000fe200078e0a5d */
[----:B------:R-:W-:Y:S01]  /*6080*/  LOP3.LUT R97, R97, 0xf20, R2, 0xf8, !PT ;  /* 0x00000f2061617812 */ /* 0x000fe200078ef802 */
[----:B------:R-:W4:Y:S01]  /*6090*/  LDCU UR62, c[0x0][0x370] ;  /* 0x00006e00ff3e77ac */ /* 0x000f220008000800 */
[----:B------:R-:W-:Y:S01]  /*60a0*/  IADD3 R92, PT, PT, -R92, RZ, RZ ;  /* 0x000000ff5c5c7210 */ /* 0x000fe20007ffe1ff */
[----:B------:R-:W-:Y:S01]  /*60b0*/  IMAD.SHL.U32 R96, R96, 0x10, RZ ;  /* 0x0000001060607824 */ /* 0x000fe200078e00ff */
[----:B-1----:R-:W-:Y:S01]  /*60c0*/  ULEA UR47, UR4, UR47, 0x18 ;  /* 0x0000002f042f7291 */ /* 0x002fe2000f8ec0ff */
[----:B------:R-:W1:Y:S01]  /*60d0*/  LDCU.64 UR4, c[0x0][0x890] ;  /* 0x00011200ff0477ac */ /* 0x000e620008000a00 */
[----:B------:R-:W-:Y:S01]  /*60e0*/  UMOV UR54, 0x1 ;  /* 0x0000000100367882 */ /* 0x000fe20000000000 */
[----:B------:R-:W-:Y:S01]  /*60f0*/  UMOV UR46, URZ ;  /* 0x000000ff002e7c82 */ /* 0x000fe20008000000 */
[----:B------:R-:W2:Y:S05]  /*6100*/  LDCU UR41, c[0x0][0xb0c] ;  /* 0x00016180ff2977ac */ /* 0x000eaa0008000800 */
[----:B------:R-:W4:Y:S01]  /*6110*/  LDS R0, [UR47+0x230] ;  /* 0x0002302fff007984 */ /* 0x000f220008000800 */
[----:B------:R-:W2:Y:S01]  /*6120*/  LDCU UR39, c[0x0][0xb30] ;  /* 0x00016600ff2777ac */ /* 0x000ea20008000800 */
[----:B------:R-:W2:Y:S01]  /*6130*/  LDCU.64 UR60, c[0x0][0x888] ;  /* 0x00011100ff3c77ac */ /* 0x000ea20008000a00 */
[----:B-1----:R-:W-:Y:S01]  /*6140*/  IMAD.U32 R100, RZ, RZ, UR4 ;  /* 0x00000004ff647e24 */ /* 0x002fe2000f8e00ff */
[----:B------:R-:W-:Y:S01]  /*6150*/  UIADD3 UR4, UPT, UPT, UR47, 0x400, URZ ;  /* 0x000004002f047890 */ /* 0x000fe2000fffe0ff */
[----:B------:R-:W-:Y:S01]  /*6160*/  IMAD.U32 R99, RZ, RZ, UR5 ;  /* 0x00000005ff637e24 */ /* 0x000fe2000f8e00ff */
[----:B------:R-:W1:Y:S04]  /*6170*/  LDCU.64 UR42, c[0x0][0xb28] ;  /* 0x00016500ff2a77ac */ /* 0x000e680008000a00 */
[----:B------:R-:W-:Y:S01]  /*6180*/  LEA R97, R97, UR4, 0x1 ;  /* 0x0000000461617c11 */ /* 0x000fe2000f8e08ff */
[----:B------:R-:W1:Y:S01]  /*6190*/  LDCU.128 UR56, c[0x0][0xb10] ;  /* 0x00016200ff3877ac */ /* 0x000e620008000c00 */
[----:B------:R-:W1:Y:S01]  /*61a0*/  LDCU UR55, c[0x0][0x374] ;  /* 0x00006e80ff3777ac */ /* 0x000e620008000800 */
[----:B------:R-:W-:Y:S01]  /*61b0*/  UMOV UR53, URZ ;  /* 0x000000ff00357c82 */ /* 0x000fe20008000000 */
[----:B------:R-:W-:Y:S01]  /*61c0*/  UMOV UR52, URZ ;  /* 0x000000ff00347c82 */ /* 0x000fe20008000000 */
[----:B----4-:R-:W-:-:S02]  /*61d0*/  IMAD.IADD R37, R0, 0x1, R37 ;  /* 0x0000000100257824 */ /* 0x010fc400078e0225 */
[----:B-123--:R-:W-:-:S07]  /*61e0*/  IMAD.U32 R0, RZ, RZ, UR4 ;  /* 0x00000004ff007e24 */ /* 0x00efce000f8e00ff */
.L_x_145:
[C---:B------:R-:W-:Y:S02]  /*61f0*/  LEA R3, R91.reuse, UR47, 0x3 ;  /* 0x0000002f5b037c11 */ /* 0x040fe4000f8e18ff */
[----:B------:R-:W-:Y:S02]  /*6200*/  SHF.L.U32 R0, R94, 0x1f, RZ ;  /* 0x0000001f5e007819 */ /* 0x000fe400000006ff */
[----:B------:R-:W-:Y:S02]  /*6210*/  LEA R5, R91, UR47, 0x4 ;  /* 0x0000002f5b057c11 */ /* 0x000fe4000f8e20ff */
[----:B-1----:R-:W1:Y:S02]  /*6220*/  SYNCS.PHASECHK.TRANS64.TRYWAIT P0, [R3+URZ+0x180], R0 ;  /* 0x00018000030075a7 */ /* 0x002e6400080011ff */
[----:B-1----:R-:W-:Y:S05]  /*6230*/  @!P0 BRA `(.L_x_115) ;  /* 0x0000003800d08947 */ /* 0x002fea0003800000 */
.L_x_222:
        /* <DEDUP_REMOVED lines=8> */
[----:B--2---:R-:W-:Y:S11]  /*62c0*/  LOP3.LUT P0, RZ, R6, 0x1, RZ, 0xc0, !PT ;  /* 0x0000000106ff7812 */ /* 0x004ff6000780c0ff */
[----:B------:R-:W-:Y:S02]  /*62d0*/  @!UPT UIADD3 URZ, UPT, UPT, URZ, URZ, URZ ;  /* 0x000000fffffff290 */ /* 0x000fe4000fffe0ff */
[----:B---3--:R-:W-:Y:S01]  /*62e0*/  VOTEU.ANY UP1, P0 ;  /* 0x0000000000ff7886 */ /* 0x008fe20000020100 */
[----:B------:R-:W-:Y:S01]  /*62f0*/  PLOP3.LUT P0, PT, PT, PT, UP1, 0x80, 0x8 ;  /* 0x000000000008781c */ /* 0x000fe20003f0f018 */
[----:B------:R-:W-:Y:S06]  /*6300*/  UP2UR UR4, UPR, URZ, 0x2 ;  /* 0x00000002ff047883 */ /* 0x000fec0008000000 */
[----:B------:R-:W-:Y:S06]  /*6310*/  IMAD.U32 R101, RZ, RZ, UR4 ;  /* 0x00000004ff657e24 */ /* 0x000fec000f8e00ff */
[----:B-1----:R-:W-:Y:S02]  /*6320*/  @P0 SHF.R.U32.HI R0, RZ, 0x10, R5 ;  /* 0x00000010ff000819 */ /* 0x002fe40000011605 */
        /* <DEDUP_REMOVED lines=12> */
[----:B------:R-:W2:Y:S01]  /*63f0*/  LDCU UR12, c[0x0][0xb20] ;  /* 0x00016400ff0c77ac */ /* 0x000ea20008000800 */
[----:B------:R-:W-:Y:S02]  /*6400*/  UIMAD.WIDE.U32 UR4, UR55, UR59, URZ ;  /* 0x0000003b370472a5 */ /* 0x000fe4000f8e00ff */
[----:B------:R-:W-:Y:S02]  /*6410*/  UIMAD.WIDE.U32 UR6, UR62, UR56, URZ ;  /* 0x000000383e0672a5 */ /* 0x000fe4000f8e00ff */
[----:B------:R-:W-:Y:S02]  /*6420*/  UISETP.NE.AND UP0, UPT, UR58, 0x1, UPT ;  /* 0x000000013a00788c */ /* 0x000fe4000bf05270 */
[----:B------:R-:W-:Y:S02]  /*6430*/  UIMAD.WIDE.U32 UR8, UR37, UR59, URZ ;  /* 0x0000003b250872a5 */ /* 0x000fe4000f8e00ff */
[----:B------:R-:W-:Y:S02]  /*6440*/  UIMAD.WIDE.U32 UR10, UR38, UR56, URZ ;  /* 0x00000038260a72a5 */ /* 0x000fe4000f8e00ff */
[----:B------:R-:W-:Y:S02]  /*6450*/  UISETP.NE.AND UP1, UPT, UR41, 0x1, UPT ;  /* 0x000000012900788c */ /* 0x000fe4000bf25270 */
[----:B------:R-:W-:Y:S01]  /*6460*/  UISETP.NE.AND UP2, UPT, UR40, 0x1, UPT ;  /* 0x000000012800788c */ /* 0x000fe2000bf45270 */
[----:B------:R-:W-:Y:S02]  /*6470*/  UMOV UR4, UR5 ;  /* 0x0000000500047c82 */ /* 0x000fe40008000000 */
[----:B--2---:R-:W-:Y:S03]  /*6480*/  USHF.R.U32.HI UR5, URZ, UR12, UR4 ;  /* 0x0000000cff057299 */ /* 0x004fe60008011604 */
[----:B------:R-:W-:Y:S02]  /*6490*/  UMOV UR4, UR7 ;  /* 0x0000000700047c82 */ /* 0x000fe40008000000 */
[----:B------:R-:W-:Y:S02]  /*64a0*/  USHF.R.U32.HI UR7, URZ, UR57, UR4 ;  /* 0x00000039ff077299 */ /* 0x000fe40008011604 */
[----:B------:R-:W-:Y:S02]  /*64b0*/  USEL UR4, UR55, UR5, !UP0 ;  /* 0x0000000537047287 */ /* 0x000fe4000c000000 */
[----:B------:R-:W-:Y:S01]  /*64c0*/  USEL UR7, UR62, UR7, !UP1 ;  /* 0x000000073e077287 */ /* 0x000fe2000c800000 */
[----:B------:R-:W-:Y:S01]  /*64d0*/  UMOV UR5, UR9 ;  /* 0x0000000900057c82 */ /* 0x000fe20008000000 */
[----:B------:R-:W-:Y:S02]  /*64e0*/  UIMAD.WIDE.U32 UR8, UR4, UR42, URZ ;  /* 0x0000002a040872a5 */ /* 0x000fe4000f8e00ff */
[----:B------:R-:W-:Y:S03]  /*64f0*/  USHF.R.U32.HI UR6, URZ, UR12, UR5 ;  /* 0x0000000cff067299 */ /* 0x000fe60008011605 */
[----:B------:R-:W-:Y:S01]  /*6500*/  UMOV UR5, UR11 ;  /* 0x0000000b00057c82 */ /* 0x000fe20008000000 */
[----:B------:R-:W-:Y:S02]  /*6510*/  UIMAD.WIDE.U32 UR10, UR7, UR42, URZ ;  /* 0x0000002a070a72a5 */ /* 0x000fe4000f8e00ff */
[----:B------:R-:W-:Y:S02]  /*6520*/  USHF.R.U32.HI UR12, URZ, UR57, UR5 ;  /* 0x00000039ff0c7299 */ /* 0x000fe40008011605 */
[----:B------:R-:W-:Y:S01]  /*6530*/  USEL UR6, UR37, UR6, !UP0 ;  /* 0x0000000625067287 */ /* 0x000fe2000c000000 */
[----:B------:R-:W-:Y:S02]  /*6540*/  UMOV UR5, UR9 ;  /* 0x0000000900057c82 */ /* 0x000fe40008000000 */
[----:B------:R-:W-:Y:S01]  /*6550*/  UMOV UR10, UR11 ;  /* 0x0000000b000a7c82 */ /* 0x000fe20008000000 */
[----:B------:R-:W-:Y:S02]  /*6560*/  @UP2 USHF.R.U32.HI UR4, URZ, UR43, UR5 ;  /* 0x0000002bff042299 */ /* 0x000fe40008011605 */
[----:B------:R-:W-:Y:S02]  /*6570*/  @UP2 USHF.R.U32.HI UR7, URZ, UR43, UR10 ;  /* 0x0000002bff072299 */ /* 0x000fe4000801160a */
[----:B------:R-:W-:Y:S02]  /*6580*/  UIMAD UR4, UR40, UR4, URZ ;  /* 0x00000004280472a4 */ /* 0x000fe4000f8e02ff */
[----:B------:R-:W-:Y:S02]  /*6590*/  UIMAD.WIDE.U32 UR10, UR6, UR42, URZ ;  /* 0x0000002a060a72a5 */ /* 0x000fe4000f8e00ff */
[----:B------:R-:W-:Y:S02]  /*65a0*/  USEL UR5, UR38, UR12, !UP1 ;  /* 0x0000000c26057287 */ /* 0x000fe4000c800000 */
[----:B------:R-:W-:Y:S02]  /*65b0*/  UIMAD UR8, UR40, UR7, URZ ;  /* 0x00000007280872a4 */ /* 0x000fe4000f8e02ff */
[----:B------:R-:W-:Y:S03]  /*65c0*/  UISETP.GE.AND UP0, UPT, UR6, UR4, UPT ;  /* 0x000000040600728c */ /* 0x000fe6000bf06270 */
[----:B------:R-:W-:Y:S01]  /*65d0*/  UMOV UR4, UR11 ;  /* 0x0000000b00047c82 */ /* 0x000fe20008000000 */
[----:B------:R-:W-:Y:S02]  /*65e0*/  UISETP.GE.OR UP0, UPT, UR5, UR8, UP0 ;  /* 0x000000080500728c */ /* 0x000fe40008706670 */
[----:B------:R-:W-:Y:S02]  /*65f0*/  USHF.R.U32.HI UR4, URZ, UR43, UR4 ;  /* 0x0000002bff047299 */ /* 0x000fe40008011604 */
[----:B------:R-:W-:Y:S02]  /*6600*/  UIMAD.WIDE.U32 UR8, UR5, UR42, URZ ;  /* 0x0000002a050872a5 */ /* 0x000fe4000f8e00ff */
[----:B------:R-:W-:Y:S02]  /*6610*/  USEL UR11, UR6, UR4, !UP2 ;  /* 0x00000004060b7287 */ /* 0x000fe4000d000000 */
[----:B------:R-:W-:Y:S02]  /*6620*/  UIADD3 UR8, UPT, UPT, -UR5, URZ, URZ ;  /* 0x000000ff05087290 */ /* 0x000fe4000fffe1ff */
[----:B------:R-:W-:Y:S01]  /*6630*/  UIADD3 UR10, UPT, UPT, -UR11, URZ, URZ ;  /* 0x000000ff0b0a7290 */ /* 0x000fe2000fffe1ff */
[----:B------:R-:W-:Y:S01]  /*6640*/  @!UP0 UMOV UR4, UR9 ;  /* 0x0000000900048c82 */ /* 0x000fe20008000000 */
[----:B------:R-:W-:Y:S02]  /*6650*/  UIADD3 UR9, UPT, UPT, -UR6, URZ, URZ ;  /* 0x000000ff06097290 */ /* 0x000fe4000fffe1ff */
[----:B------:R-:W-:Y:S02]  /*6660*/  @!UP0 USHF.R.U32.HI UR4, URZ, UR43, UR4 ;  /* 0x0000002bff048299 */ /* 0x000fe40008011604 */
[----:B------:R-:W-:Y:S02]  /*6670*/  UIMAD UR10, UR40, UR10, UR6 ;  /* 0x0000000a280a72a4 */ /* 0x000fe4000f8e0206 */
[----:B------:R-:W-:Y:S04]  /*6680*/  @!UP0 USEL UR4, UR5, UR4, !UP2 ;  /* 0x0000000405048287 */ /* 0x000fe8000d000000 */
[----:B------:R-:W-:Y:S02]  /*6690*/  @!UP0 UIMAD UR10, UR7, UR10, UR4 ;  /* 0x0000000a070a82a4 */ /* 0x000fe4000f8e0204 */
[----:B------:R-:W-:Y:S02]  /*66a0*/  @!UP0 UIADD3 UR11, UPT, UPT, UR11, -UR4, URZ ;  /* 0x800000040b0b8290 */ /* 0x000fe4000fffe0ff */
[----:B------:R-:W-:Y:S02]  /*66b0*/  UIMAD UR7, UR41, UR8, UR38 ;  /* 0x00000008290772a4 */ /* 0x000fe4000f8e0226 */
[----:B------:R-:W-:Y:S02]  /*66c0*/  @!UP0 UIMAD UR6, UR11, UR40, UR5 ;  /* 0x000000280b0682a4 */ /* 0x000fe4000f8e0205 */
[----:B------:R-:W-:Y:S01]  /*66d0*/  UIMAD UR4, UR58, UR9, UR37 ;  /* 0x000000093a0472a4 */ /* 0x000fe2000f8e0225 */
[----:B------:R-:W-:Y:S02]  /*66e0*/  @!UP0 UMOV UR5, UR10 ;  /* 0x0000000a00058c82 */ /* 0x000fe40008000000 */
[----:B------:R-:W-:Y:S02]  /*66f0*/  UIMAD UR38, UR5, UR41, UR7 ;  /* 0x00000029052672a4 */ /* 0x000fe4000f8e0207 */
[----:B------:R-:W-:Y:S11]  /*6700*/  UIMAD UR37, UR6, UR58, UR4 ;  /* 0x0000003a062572a4 */ /* 0x000ff6000f8e0204 */
[----:B------:R-:W-:Y:S01]  /*6710*/  @!UPT UIADD3 URZ, UPT, UPT, URZ, URZ, URZ ;  /* 0x000000fffffff290 */ /* 0x000fe2000fffe0ff */
.L_x_116:
[----:B------:R-:W-:Y:S01]  /*6720*/  UISETP.NE.AND UP0, UPT, UR39, 0x1, UPT ;  /* 0x000000012700788c */ /* 0x000fe2000bf05270 */
[----:B------:R-:W-:Y:S01]  /*6730*/  IADD3 R91, PT, PT, R91, 0x1, RZ ;  /* 0x000000015b5b7810 */ /* 0x000fe20007ffe0ff */
[----:B------:R-:W-:Y:S02]  /*6740*/  UIADD3 UR11, UPT, UPT, UR47, 0x400, URZ ;  /* 0x000004002f0b7890 */ /* 0x000fe4000fffe0ff */
[----:B------:R-:W-:Y:S02]  /*6750*/  USHF.L.U32 UR50, UR25, 0x7, URZ ;  /* 0x0000000719327899 */ /* 0x000fe400080006ff */
[----:B------:R-:W-:Y:S05]  /*6760*/  USHF.L.U32 UR49, UR32, 0x6, URZ ;  /* 0x0000000620317899 */ /* 0x000fea00080006ff */
[----:B------:R-:W2:Y:S01]  /*6770*/  @!UP0 LDCU.128 UR12, c[0x0][0xb10] ;  /* 0x00016200ff0c87ac */ /* 0x000ea20008000c00 */
[----:B------:R-:W3:Y:S01]  /*6780*/  @!UP0 LDCU UR5, c[0x0][0xb0c] ;  /* 0x00016180ff0587ac */ /* 0x000ee20008000800 */
[----:B------:R-:W4:Y:S01]  /*6790*/  @!UP0 LDCU UR10, c[0x0][0xb20] ;  /* 0x00016400ff0a87ac */ /* 0x000f220008000800 */
[----:B--2---:R-:W-:Y:S02]  /*67a0*/  UIMAD.WIDE.U32 UR8, UR38, UR12, URZ ;  /* 0x0000000c260872a5 */ /* 0x004fe4000f8e00ff */
[----:B------:R-:W-:Y:S02]  /*67b0*/  UIMAD.WIDE.U32 UR6, UR37, UR15, URZ ;  /* 0x0000000f250672a5 */ /* 0x000fe4000f8e00ff */
[----:B------:R-:W-:Y:S03]  /*67c0*/  @!UP0 UISETP.NE.AND UP1, UPT, UR14, 0x1, UPT ;  /* 0x000000010e00888c */ /* 0x000fe6000bf25270 */
[----:B------:R-:W-:Y:S01]  /*67d0*/  @!UP0 UMOV UR4, UR9 ;  /* 0x0000000900048c82 */ /* 0x000fe20008000000 */
[----:B---3--:R-:W-:Y:S02]  /*67e0*/  @!UP0 UISETP.NE.AND UP2, UPT, UR5, 0x1, UPT ;  /* 0x000000010500888c */ /* 0x008fe4000bf45270 */
[----:B------:R-:W-:Y:S01]  /*67f0*/  @!UP0 USHF.R.U32.HI UR4, URZ, UR13, UR4 ;  /* 0x0000000dff048299 */ /* 0x000fe20008011604 */
[----:B------:R-:W-:Y:S02]  /*6800*/  @!UP0 UMOV UR6, UR7 ;  /* 0x0000000700068c82 */ /* 0x000fe40008000000 */
[----:B----4-:R-:W-:Y:S02]  /*6810*/  @!UP0 USHF.R.U32.HI UR6, URZ, UR10, UR6 ;  /* 0x0000000aff068299 */ /* 0x010fe40008011606 */
[----:B------:R-:W-:Y:S02]  /*6820*/  @!UP0 USEL UR7, UR38, UR4, !UP2 ;  /* 0x0000000426078287 */ /* 0x000fe4000d000000 */
[----:B------:R-:W-:Y:S04]  /*6830*/  @!UP0 USEL UR6, UR37, UR6, !UP1 ;  /* 0x0000000625068287 */ /* 0x000fe8000c800000 */
[----:B------:R-:W-:Y:S02]  /*6840*/  @!UP0 UIADD3 UR4, UPT, UPT, -UR7, UR6, URZ ;  /* 0x0000000607048290 */ /* 0x000fe4000fffe1ff */
[----:B------:R-:W-:Y:S02]  /*6850*/  @!UP0 UIADD3 UR6, UPT, UPT, UR7, -UR6, URZ ;  /* 0x8000000607068290 */ /* 0x000fe4000fffe0ff */
[----:B------:R-:W-:Y:S02]  /*6860*/  @!UP0 UIMAD UR38, UR4, UR5, UR38 ;  /* 0x00000005042682a4 */ /* 0x000fe4000f8e0226 */
[----:B------:R-:W-:Y:S02]  /*6870*/  @!UP0 UIMAD UR37, UR6, UR14, UR37 ;  /* 0x0000000e062582a4 */ /* 0x000fe4000f8e0225 */
[----:B------:R-:W-:Y:S09]  /*6880*/  ULOP3.LUT UP0, URZ, UR11, 0x1b0, URZ, 0xc0, !UPT ;  /* 0x000001b00bff7892 */ /* 0x000ff2000f80c0ff */
[----:B------:R-:W-:Y:S05]  /*6890*/  BRA.U !UP0, `(.L_x_117) ;  /* 0x00000001087c7547 */ /* 0x000fea000b800000 */
[----:B------:R-:W2:Y:S01]  /*68a0*/  LDCU.64 UR8, c[0x4][0x80] ;  /* 0x01001000ff0877ac */ /* 0x000ea20008000a00 */
[----:B------:R-:W-:Y:S01]  /*68b0*/  MOV R2, 0x0 ;  /* 0x0000000000027802 */ /* 0x000fe20000000f00 */
[----:B------:R-:W-:Y:S02]  /*68c0*/  HFMA2 R12, -RZ, RZ, 0, 5.9604644775390625e-08 ;  /* 0x00000001ff0c7431 */ /* 0x000fe400000001ff */
[----:B------:R-:W-:Y:S01]  /*68d0*/  IMAD.MOV.U32 R8, RZ, RZ, 0x70 ;  /* 0x00000070ff087424 */ /* 0x000fe200078e00ff */
[----:B------:R3:W4:Y:S01]  /*68e0*/  LDC.64 R14, c[0x4][R2] ;  /* 0x01000000020e7b82 */ /* 0x0007220000000a00 */
[----:B------:R-:W1:Y:S01]  /*68f0*/  LDCU.64 UR6, c[0x4][0x88] ;  /* 0x01001100ff0677ac */ /* 0x000e620008000a00 */
[----:B------:R-:W-:Y:S01]  /*6900*/  IMAD.MOV.U32 R13, RZ, RZ, RZ ;  /* 0x000000ffff0d7224 */ /* 0x000fe200078e00ff */
[----:B------:R-:W1:Y:S01]  /*6910*/  LDCU.64 UR4, c[0x4][0x8] ;  /* 0x01000100ff0477ac */ /* 0x000e620008000a00 */
[----:B--2---:R-:W-:Y:S01]  /*6920*/  MOV R5, UR9 ;  /* 0x0000000900057c02 */ /* 0x004fe20008000f00 */
[----:B------:R-:W-:Y:S01]  /*6930*/  IMAD.U32 R4, RZ, RZ, UR8 ;  /* 0x00000008ff047e24 */ /* 0x000fe2000f8e00ff */
[----:B-1----:R-:W-:Y:S01]  /*6940*/  MOV R7, UR7 ;  /* 0x0000000700077c02 */ /* 0x002fe20008000f00 */
[----:B------:R-:W-:Y:S01]  /*6950*/  IMAD.U32 R6, RZ, RZ, UR6 ;  /* 0x00000006ff067e24 */ /* 0x000fe2000f8e00ff */
[----:B------:R-:W-:Y:S01]  /*6960*/  MOV R11, UR5 ;  /* 0x00000005000b7c02 */ /* 0x000fe20008000f00 */
[----:B------:R-:W-:Y:S02]  /*6970*/  IMAD.U32 R10, RZ, RZ, UR4 ;  /* 0x00000004ff0a7e24 */ /* 0x000fe4000f8e00ff */
[----:B------:R-:W-:Y:S07]  /*6980*/  LEPC R20, `(.L_x_118) ;  /* 0x000000001014794e */ /* 0x000fee0000000000 */
[----:B---345:R-:W-:Y:S05]  /*6990*/  CALL.ABS.NOINC R14 ;  /* 0x000000000e007343 */ /* 0x038fea0003c00000 */
.L_x_118:
[----:B------:R-:W1:Y:S01]  /*69a0*/  LDCU.64 UR8, c[0x4][0x80] ;  /* 0x01001000ff0877ac */ /* 0x000e620008000a00 */
[----:B------:R-:W2:Y:S01]  /*69b0*/  LDC.64 R2, c[0x4][R2] ;  /* 0x0100000002027b82 */ /* 0x000ea20000000a00 */
[----:B------:R-:W-:Y:S02]  /*69c0*/  HFMA2 R12, -RZ, RZ, 0, 5.9604644775390625e-08 ;  /* 0x00000001ff0c7431 */ /* 0x000fe400000001ff */
[----:B------:R-:W-:Y:S02]  /*69d0*/  IMAD.MOV.U32 R8, RZ, RZ, 0x70 ;  /* 0x00000070ff087424 */ /* 0x000fe400078e00ff */
[----:B------:R-:W-:Y:S01]  /*69e0*/  IMAD.MOV.U32 R13, RZ, RZ, RZ ;  /* 0x000000ffff0d7224 */ /* 0x000fe200078e00ff */
[----:B------:R-:W3:Y:S01]  /*69f0*/  LDCU.64 UR6, c[0x4][0x88] ;  /* 0x01001100ff0677ac */ /* 0x000ee20008000a00 */
[----:B------:R-:W4:Y:S01]  /*6a00*/  LDCU.64 UR4, c[0x4][0x8] ;  /* 0x01000100ff0477ac */ /* 0x000f220008000a00 */
[----:B-1----:R-:W-:Y:S02]  /*6a10*/  MOV R4, UR8 ;  /* 0x0000000800047c02 */ /* 0x002fe40008000f00 */
[----:B------:R-:W-:Y:S02]  /*6a20*/  MOV R5, UR9 ;  /* 0x0000000900057c02 */ /* 0x000fe40008000f00 */
[----:B---3--:R-:W-:Y:S01]  /*6a30*/  MOV R7, UR7 ;  /* 0x0000000700077c02 */ /* 0x008fe20008000f00 */
[----:B------:R-:W-:Y:S01]  /*6a40*/  IMAD.U32 R6, RZ, RZ, UR6 ;  /* 0x00000006ff067e24 */ /* 0x000fe2000f8e00ff */
[----:B----4-:R-:W-:Y:S01]  /*6a50*/  MOV R11, UR5 ;  /* 0x00000005000b7c02 */ /* 0x010fe20008000f00 */
[----:B------:R-:W-:Y:S02]  /*6a60*/  IMAD.U32 R10, RZ, RZ, UR4 ;  /* 0x00000004ff0a7e24 */ /* 0x000fe4000f8e00ff */
[----:B------:R-:W-:Y:S07]  /*6a70*/  LEPC R20, `(.L_x_117) ;  /* 0x000000001014794e */ /* 0x000fee0000000000 */
[----:B--2---:R-:W-:Y:S05]  /*6a80*/  CALL.ABS.NOINC R2 ;  /* 0x0000000002007343 */ /* 0x004fea0003c00000 */
.L_x_117:
[----:B------:R-:W-:Y:S02]  /*6a90*/  R2UR UR6, R88 ;  /* 0x00000000580672ca */ /* 0x000fe400000e0000 */
[----:B------:R-:W-:Y:S02]  /*6aa0*/  R2UR UR5, R100 ;  /* 0x00000000640572ca */ /* 0x000fe400000e0000 */
[----:B------:R-:W-:Y:S02]  /*6ab0*/  R2UR UR4, R99 ;  /* 0x00000000630472ca */ /* 0x000fe400000e0000 */
[----:B------:R-:W-:Y:S02]  /*6ac0*/  ISETP.NE.U32.AND P4, PT, R78, RZ, PT ;  /* 0x000000ff4e00720c */ /* 0x000fe40003f85070 */
[----:B------:R-:W-:Y:S02]  /*6ad0*/  ISETP.NE.U32.AND P2, PT, RZ, UR60, PT ;  /* 0x0000003cff007c0c */ /* 0x000fe4000bf45070 */
[----:B------:R-:W-:Y:S02]  /*6ae0*/  ISETP.NE.AND.EX P4, PT, R79, RZ, PT, P4 ;  /* 0x000000ff4f00720c */ /* 0x000fe40003f85340 */
[----:B------:R-:W-:Y:S01]  /*6af0*/  ISETP.NE.AND.EX P2, PT, RZ, UR61, PT, P2 ;  /* 0x0000003dff007c0c */ /* 0x000fe2000bf45320 */
[----:B------:R-:W-:Y:S02]  /*6b00*/  UISETP.NE.AND UP2, UPT, UR6, URZ, UPT ;  /* 0x000000ff0600728c */ /* 0x000fe4000bf45270 */
[----:B------:R-:W-:Y:S04]  /*6b10*/  UISETP.NE.U32.AND UP0, UPT, UR5, URZ, UPT ;  /* 0x000000ff0500728c */ /* 0x000fe8000bf05070 */
[----:B------:R-:W-:Y:S01]  /*6b20*/  UISETP.NE.AND.EX UP1, UPT, UR4, URZ, UPT, UP0 ;  /* 0x000000ff0400728c */ /* 0x000fe2000bf25300 */
[----:B------:R-:W-:Y:S01]  /*6b30*/  PLOP3.LUT P1, PT, PT, PT, UP2, 0x80, 0x8 ;  /* 0x000000000008781c */ /* 0x000fe20003f2f028 */
[----:B------:R-:W-:Y:S03]  /*6b40*/  UPLOP3.LUT UP0, UPT, UPT, UPT, UPT, 0x40, 0x4 ;  /* 0x000000000004789c */ /* 0x000fe60003f0e870 */
[----:B------:R-:W-:Y:S06]  /*6b50*/  @UP2 UPLOP3.LUT UP0, UPT, UPT, UPT, UP1, 0x80, 0x8 ;  /* 0x000000000008289c */ /* 0x000fec0003f0f010 */
[----:B------:R-:W-:Y:S01]  /*6b60*/  PLOP3.LUT P0, PT, PT, PT, UP0, 0x80, 0x8 ;  /* 0x000000000008781c */ /* 0x000fe20003f0f008 */
[----:B------:R-:W-:Y:S01]  /*6b70*/  @!UPT UIADD3 URZ, UPT, UPT, URZ, URZ, URZ ;  /* 0x000000fffffff290 */ /* 0x000fe2000fffe0ff */
[----:B------:R-:W-:Y:S11]  /*6b80*/  BRA.U !UP1, `(.L_x_119) ;  /* 0x0000000109407547 */ /* 0x000ff6000b800000 */
[----:B------:R-:W-:Y:S01]  /*6b90*/  UISETP.NE.U32.AND UP0, UPT, UR60, URZ, UPT ;  /* 0x000000ff3c00728c */ /* 0x000fe2000bf05070 */
[----:B------:R-:W-:Y:S01]  /*6ba0*/  R2UR UR6, R100 ;  /* 0x00000000640672ca */ /* 0x000fe200000e0000 */
[----:B------:R-:W2:Y:S01]  /*6bb0*/  LDCU.64 UR8, c[0x0][0x358] ;  /* 0x00006b00ff0877ac */ /* 0x000ea20008000a00 */
[----:B------:R-:W-:Y:S02]  /*6bc0*/  HFMA2 R84, -RZ, RZ, 0, 5.9604644775390625e-08 ;  /* 0x00000001ff547431 */ /* 0x000fe400000001ff */
[----:B-1----:R-:W-:Y:S01]  /*6bd0*/  IMAD.MOV.U32 R0, RZ, RZ, 0x1 ;  /* 0x00000001ff007424 */ /* 0x002fe200078e00ff */
[----:B------:R-:W-:Y:S06]  /*6be0*/  UISETP.NE.AND.EX UP0, UPT, UR61, URZ, UPT, UP0 ;  /* 0x000000ff3d00728c */ /* 0x000fec000bf05300 */
[----:B------:R-:W-:Y:S05]  /*6bf0*/  PLOP3.LUT P3, PT, PT, PT, UP0, 0x80, 0x8 ;  /* 0x000000000008781c */ /* 0x000fea0003f6f008 */
[----:B------:R-:W1:Y:S01]  /*6c00*/  @UP0 LDCU.64 UR4, c[0x0][0x888] ;  /* 0x00011100ff0407ac */ /* 0x000e620008000a00 */
[----:B------:R-:W-:Y:S07]  /*6c10*/  @UP0 UIMAD UR6, UR36, UR6, URZ ;  /* 0x00000006240602a4 */ /* 0x000fee000f8e02ff */
[----:B------:R-:W-:Y:S01]  /*6c20*/  @!P3 PRMT R84, R0, 0x7610, R84 ;  /* 0x000076100054b816 */ /* 0x000fe20000000054 */
[----:B-1----:R-:W-:Y:S06]  /*6c30*/  @UP0 UIMAD.WIDE UR4, UR6, 0x4, UR4 ;  /* 0x00000004060408a5 */ /* 0x002fec000f8e0204 */
[----:B------:R-:W-:Y:S02]  /*6c40*/  IMAD.U32 R2, RZ, RZ, UR4 ;  /* 0x00000004ff027e24 */ /* 0x000fe4000f8e00ff */
[----:B------:R-:W-:Y:S03]  /*6c50*/  IMAD.U32 R3, RZ, RZ, UR5 ;  /* 0x00000005ff037e24 */ /* 0x000fe6000f8e00ff */
[----:B------:R-:W1:Y:S02]  /*6c60*/  @!UP0 LDCU UR4, c[0x0][0x880] ;  /* 0x00011000ff0487ac */ /* 0x000e640008000800 */
[----:B--2--5:R2:W5:Y:S02]  /*6c70*/  @P3 LDG.E R41, desc[UR8][R2.64] ;  /* 0x0000000802293981 */ /* 0x024564000c1e1900 */
[----:B-12---:R-:W-:Y:S02]  /*6c80*/  @!P3 MOV R41, UR4 ;  /* 0x000000040029bc02 */ /* 0x006fe40008000f00 */
.L_x_119:
[----:B------:R-:W-:Y:S05]  /*6c90*/  @!P4 BRA `(.L_x_120) ;  /* 0x000000000024c947 */ /* 0x000fea0003800000 */
[----:B------:R-:W-:Y:S01]  /*6ca0*/  ISETP.NE.U32.AND P3, PT, R76, RZ, PT ;  /* 0x000000ff4c00720c */ /* 0x000fe20003f65070 */
[----:B------:R-:W2:Y:S03]  /*6cb0*/  LDCU.64 UR4, c[0x0][0x358] ;  /* 0x00006b00ff0477ac */ /* 0x000ea60008000a00 */
[----:B------:R-:W-:Y:S11]  /*6cc0*/  ISETP.NE.AND.EX P3, PT, R77, RZ, PT, P3 ;  /* 0x000000ff4d00720c */ /* 0x000ff60003f65330 */
[----:B------:R-:W-:Y:S02]  /*6cd0*/  @!UPT UIADD3 URZ, UPT, UPT, URZ, URZ, URZ ;  /* 0x000000fffffff290 */ /* 0x000fe4000fffe0ff */
[----:B------:R-:W3:Y:S01]  /*6ce0*/  @P3 LDC.64 R2, c[0x0][0x8a8] ;  /* 0x00022a00ff023b82 */ /* 0x000ee20000000a00 */
[----:B-1----:R-:W-:Y:S04]  /*6cf0*/  @P3 IMAD R0, R78, UR36, RZ ;  /* 0x000000244e003c24 */ /* 0x002fe8000f8e02ff */
[----:B---3--:R-:W-:Y:S05]  /*6d00*/  @P3 IMAD.WIDE R2, R0, 0x4, R2 ;  /* 0x0000000400023825 */ /* 0x008fea00078e0202 */
[----:B--2--5:R2:W5:Y:S02]  /*6d10*/  @P3 LDG.E R38, desc[UR4][R2.64] ;  /* 0x0000000402263981 */ /* 0x024564000c1e1900 */
[----:B--2---:R-:W3:Y:S02]  /*6d20*/  @!P3 LDC R38, c[0x0][0x8a0] ;  /* 0x00022800ff26bb82 */ /* 0x004ee40000000800 */
.L_x_120:
[----:B-----5:R-:W-:Y:S01]  /*6d30*/  FSETP.NEU.AND P3, PT, R41, RZ, PT ;  /* 0x000000ff2900720b */ /* 0x020fe20003f6d000 */
[----:B------:R-:W-:Y:S01]  /*6d40*/  ULOP3.LUT UR4, UR54, 0x1, URZ, 0x3c, !UPT ;  /* 0x0000000136047892 */ /* 0x000fe2000f8e3cff */
[----:B------:R-:W-:Y:S01]  /*6d50*/  SEL R4, RZ, 0xffffffff, P2 ;  /* 0xffffffffff047807 */ /* 0x000fe20001000000 */
[----:B------:R-:W-:Y:S01]  /*6d60*/  IMAD.U32 R108, RZ, RZ, UR46 ;  /* 0x0000002eff6c7e24 */ /* 0x000fe2000f8e00ff */
[----:B------:R-:W-:Y:S01]  /*6d70*/  @P1 LOP3.LUT P2, RZ, R84, 0xff, RZ, 0xc0, !PT ;  /* 0x000000ff54ff1812 */ /* 0x000fe2000784c0ff */
[----:B------:R-:W-:Y:S01]  /*6d80*/  IMAD.SHL.U32 R81, R93, 0x10, RZ ;  /* 0x000000105d517824 */ /* 0x000fe200078e00ff */
[----:B------:R-:W-:Y:S01]  /*6d90*/  @P1 SEL R3, RZ, 0xffffffff, P3 ;  /* 0xffffffffff031807 */ /* 0x000fe20001800000 */
[----:B------:R-:W-:Y:S01]  /*6da0*/  IMAD.U32 R109, RZ, RZ, UR4 ;  /* 0x00000004ff6d7e24 */ /* 0x000fe2000f8e00ff */
[----:B------:R-:W-:Y:S01]  /*6db0*/  LEA R89, R36, UR47, 0x3 ;  /* 0x0000002f24597c11 */ /* 0x000fe2000f8e18ff */
[----:B------:R-:W-:Y:S01]  /*6dc0*/  IMAD.SHL.U32 R108, R108, 0x2000, RZ ;  /* 0x000020006c6c7824 */ /* 0x000fe200078e00ff */
[----:B------:R-:W-:Y:S01]  /*6dd0*/  @P0 SEL R3, R4, R3, !P2 ;  /* 0x0000000304030207 */ /* 0x000fe20005000000 */
[----:B------:R-:W-:Y:S01]  /*6de0*/  IMAD.SHL.U32 R80, R92, 0x10, RZ ;  /* 0x000000105c507824 */ /* 0x000fe200078e00ff */
[----:B------:R-:W-:Y:S01]  /*6df0*/  SHF.L.U32 R2, R95, 0x1f, RZ ;  /* 0x0000001f5f027819 */ /* 0x000fe200000006ff */
[----:B------:R-:W-:Y:S01]  /*6e00*/  IMAD.IADD R82, R97, 0x1, R108 ;  /* 0x0000000161527824 */ /* 0x000fe200078e026c */
[----:B------:R-:W-:Y:S01]  /*6e10*/  @P1 LOP3.LUT R3, R3, 0x1, RZ, 0xc0, !PT ;  /* 0x0000000103031812 */ /* 0x000fe200078ec0ff */
[----:B------:R-:W-:Y:S01]  /*6e20*/  BSSY B1, `(.L_x_121) ;  /* 0x0000039000017945 */ /* 0x000fe20003800000 */
[----:B------:R-:W-:Y:S01]  /*6e30*/  PLOP3.LUT P2, PT, PT, PT, UP1, 0x80, 0x8 ;  /* 0x000000000008781c */ /* 0x000fe20003f4f018 */
[----:B------:R-:W-:Y:S01]  /*6e40*/  IMAD.IADD R83, R82, 0x1, R81 ;  /* 0x0000000152537824 */ /* 0x000fe200078e0251 */
[----:B------:R-:W-:Y:S01]  /*6e50*/  ISETP.NE.U32.OR P5, PT, R3, 0x1, !P1 ;  /* 0x000000010300780c */ /* 0x000fe20004fa5470 */
[----:B------:R-:W-:Y:S01]  /*6e60*/  IMAD.U32 R3, RZ, RZ, UR46 ;  /* 0x0000002eff037e24 */ /* 0x000fe2000f8e00ff */
[----:B------:R-:W-:Y:S01]  /*6e70*/  LOP3.LUT P4, R90, R84, 0xff, RZ, 0xc0, !PT ;  /* 0x000000ff545a7812 */ /* 0x000fe2000788c0ff */
[----:B------:R-:W-:Y:S01]  /*6e80*/  IMAD.MOV.U32 R103, RZ, RZ, 0x1 ;  /* 0x00000001ff677424 */ /* 0x000fe200078e00ff */
[----:B------:R-:W-:Y:S01]  /*6e90*/  P2R R102, PR, RZ, 0x20 ;  /* 0x00000020ff667803 */ /* 0x000fe20000000000 */
[----:B------:R-:W-:Y:S01]  /*6ea0*/  IMAD R39, R36, 0x40, R37 ;  /* 0x0000004024277824 */ /* 0x000fe200078e0225 */
[----:B-1----:R-:W-:Y:S01]  /*6eb0*/  LEA R0, R3, UR47, 0x3 ;  /* 0x0000002f03007c11 */ /* 0x002fe2000f8e18ff */
[----:B------:R-:W-:Y:S01]  /*6ec0*/  IMAD.U32 R110, RZ, RZ, UR46 ;  /* 0x0000002eff6e7e24 */ /* 0x000fe2000f8e00ff */
[----:B------:R-:W-:Y:S02]  /*6ed0*/  SEL R3, RZ, 0xffffffff, P3 ;  /* 0xffffffffff037807 */ /* 0x000fe40001800000 */
[----:B------:R-:W-:Y:S02]  /*6ee0*/  CS2R R74, SRZ ;  /* 0x00000000004a7805 */ /* 0x000fe4000001ff00 */
[----:B------:R-:W-:Y:S02]  /*6ef0*/  CS2R R72, SRZ ;  /* 0x0000000000487805 */ /* 0x000fe4000001ff00 */
[----:B------:R-:W-:Y:S02]  /*6f00*/  CS2R R66, SRZ ;  /* 0x0000000000427805 */ /* 0x000fe4000001ff00 */
[----:B------:R-:W-:Y:S02]  /*6f10*/  @P2 SEL R3, R4, R3, !P4 ;  /* 0x0000000304032207 */ /* 0x000fe40006000000 */
[----:B------:R-:W-:Y:S02]  /*6f20*/  CS2R R64, SRZ ;  /* 0x0000000000407805 */ /* 0x000fe4000001ff00 */
[----:B------:R-:W-:Y:S02]  /*6f30*/  @P5 SHF.L.U32 R5, R109, 0x1f, RZ ;  /* 0x0000001f6d055819 */ /* 0x000fe400000006ff */
[----:B------:R-:W-:Y:S02]  /*6f40*/  CS2R R58, SRZ ;  /* 0x00000000003a7805 */ /* 0x000fe4000001ff00 */
[----:B------:R-:W-:Y:S02]  /*6f50*/  LOP3.LUT R3, R3, 0x1, RZ, 0xc0, !PT ;  /* 0x0000000103037812 */ /* 0x000fe400078ec0ff */
[----:B------:R-:W-:Y:S01]  /*6f60*/  CS2R R56, SRZ ;  /* 0x0000000000387805 */ /* 0x000fe2000001ff00 */
[----:B------:R-:W1:Y:S01]  /*6f70*/  @P5 SYNCS.PHASECHK.TRANS64.TRYWAIT P1, [R0+URZ+0x140], R5 ;  /* 0x00014005000055a7 */ /* 0x000e6200080211ff */
[----:B------:R-:W-:Y:S02]  /*6f80*/  CS2R R50, SRZ ;  /* 0x0000000000327805 */ /* 0x000fe4000001ff00 */
[----:B------:R-:W-:Y:S02]  /*6f90*/  ISETP.NE.U32.AND P2, PT, R3, 0x1, PT ;  /* 0x000000010300780c */ /* 0x000fe40003f45070 */
[----:B------:R-:W-:Y:S01]  /*6fa0*/  CS2R R48, SRZ ;  /* 0x0000000000307805 */ /* 0x000fe2000001ff00 */
[----:B------:R-:W-:Y:S01]  /*6fb0*/  IMAD.IADD R47, R82, 0x1, R80 ;  /* 0x00000001522f7824 */ /* 0x000fe200078e0250 */
[----:B------:R-:W-:Y:S01]  /*6fc0*/  P2R R111, PR, RZ, 0x4 ;  /* 0x00000004ff6f7803 */ /* 0x000fe20000000000 */
[----:B------:R-:W-:Y:S01]  /*6fd0*/  IMAD.IADD R46, R96, 0x1, R83 ;  /* 0x00000001602e7824 */ /* 0x000fe200078e0253 */
[----:B------:R2:W4:Y:S01]  /*6fe0*/  SYNCS.PHASECHK.TRANS64.TRYWAIT P0, [R89+URZ+0x1a0], R2 ;  /* 0x0001a002590075a7 */ /* 0x00052200080011ff */
[----:B-1----:R-:W-:Y:S01]  /*6ff0*/  @P5 SEL R103, RZ, 0x1, !P1 ;  /* 0x00000001ff675807 */ /* 0x002fe20004800000 */
[----:B--2---:R-:W-:Y:S06]  /*7000*/  @!P5 BRA `(.L_x_122) ;  /* 0x000000000068d947 */ /* 0x004fec0003800000 */
[----:B------:R-:W-:Y:S01]  /*7010*/  ISETP.NE.AND P1, PT, R103, RZ, PT ;  /* 0x000000ff6700720c */ /* 0x000fe20003f25270 */
[----:B------:R-:W-:Y:S01]  /*7020*/  BSSY B0, `(.L_x_123) ;  /* 0x000000d000007945 */ /* 0x000fe20003800000 */
[----:B------:R-:W-:Y:S02]  /*7030*/  CS2R R50, SRZ ;  /* 0x0000000000327805 */ /* 0x000fe4000001ff00 */
[----:B------:R-:W-:Y:S02]  /*7040*/  CS2R R48, SRZ ;  /* 0x0000000000307805 */ /* 0x000fe4000001ff00 */
[----:B------:R-:W-:Y:S02]  /*7050*/  CS2R R58, SRZ ;  /* 0x00000000003a7805 */ /* 0x000fe4000001ff00 */
[----:B------:R-:W-:Y:S02]  /*7060*/  CS2R R56, SRZ ;  /* 0x0000000000387805 */ /* 0x000fe4000001ff00 */
[----:B------:R-:W-:Y:S02]  /*7070*/  CS2R R66, SRZ ;  /* 0x0000000000427805 */ /* 0x000fe4000001ff00 */
[----:B------:R-:W-:Y:S02]  /*7080*/  CS2R R64, SRZ ;  /* 0x0000000000407805 */ /* 0x000fe4000001ff00 */
[----:B------:R-:W-:Y:S02]  /*7090*/  CS2R R74, SRZ ;  /* 0x00000000004a7805 */ /* 0x000fe4000001ff00 */
[----:B------:R-:W-:Y:S01]  /*70a0*/  CS2R R72, SRZ ;  /* 0x0000000000487805 */ /* 0x000fe2000001ff00 */
[----:B------:R-:W-:Y:S06]  /*70b0*/  @P1 BRA `(.L_x_124) ;  /* 0x00000000000c1947 */ /* 0x000fec0003800000 */
[----:B------:R-:W-:Y:S04]  /*70c0*/  SHF.L.U32 R3, R109, 0x1f, RZ ;  /* 0x0000001f6d037819 */ /* 0x000fe800000006ff */
[----:B------:R-:W1:Y:S02]  /*70d0*/  SYNCS.PHASECHK.TRANS64.TRYWAIT P1, [R0+URZ+0x140], R3 ;  /* 0x00014003000075a7 */ /* 0x000e6400080211ff */
[----:B-1----:R-:W-:Y:S05]  /*70e0*/  @!P1 BRA `(.L_x_125) ;  /* 0x0000002c00389947 */ /* 0x002fea0003800000 */
.L_x_124:
[----:B------:R-:W-:Y:S05]  /*70f0*/  BSYNC B0 ;  /* 0x0000000000007941 */ /* 0x000fea0003800000 */
.L_x_123:
[----:B------:R-:W-:Y:S01]  /*7100*/  ISETP.NE.AND P1, PT, R111, RZ, PT ;  /* 0x000000ff6f00720c */ /* 0x000fe20003f25270 */
[----:B------:R-:W-:Y:S04]  /*7110*/  UIADD3 UR4, UPT, UPT, UR46, 0x1, URZ ;  /* 0x000000012e047890 */ /* 0x000fe8000fffe0ff */
[----:B------:R-:W-:Y:S04]  /*7120*/  UISETP.NE.AND UP0, UPT, UR4, 0x3, UPT ;  /* 0x000000030400788c */ /* 0x000fe8000bf05270 */
[----:B------:R-:W-:Y:S02]  /*7130*/  USEL UR5, URZ, 0x1, UP0 ;  /* 0x00000001ff057887 */ /* 0x000fe40008000000 */
[----:B------:R-:W-:Y:S02]  /*7140*/  USEL UR4, UR4, URZ, UP0 ;  /* 0x000000ff04047287 */ /* 0x000fe40008000000 */
[----:B------:R2:W1:Y:S02]  /*7150*/  @P1 LDS.128 R48, [R82] ;  /* 0x0000000052301984 */ /* 0x0004640000000c00 */
[----:B------:R-:W-:Y:S02]  /*7160*/  LOP3.LUT R109, R109, UR5, RZ, 0x3c, !PT ;  /* 0x000000056d6d7c12 */ /* 0x000fe4000f8e3cff */
[----:B------:R2:W1:Y:S01]  /*7170*/  @P1 LDS.128 R56, [R83+0x10] ;  /* 0x0000100053381984 */ /* 0x0004620000000c00 */
[----:B------:R-:W-:Y:S03]  /*7180*/  IMAD.U32 R110, RZ, RZ, UR4 ;  /* 0x00000004ff6e7e24 */ /* 0x000fe6000f8e00ff */
[----:B------:R2:W1:Y:S04]  /*7190*/  @P1 LDS.128 R64, [R47+0x20] ;  /* 0x000020002f401984 */ /* 0x0004680000000c00 */
[----:B------:R2:W1:Y:S02]  /*71a0*/  @P1 LDS.128 R72, [R46+0x10] ;  /* 0x000010002e481984 */ /* 0x0004640000000c00 */
.L_x_122:
[----:B------:R-:W-:Y:S05]  /*71b0*/  BSYNC B1 ;  /* 0x0000000000017941 */ /* 0x000fea0003800000 */
.L_x_121:
[----:B-1----:R-:W-:Y:S04]  /*71c0*/  SHF.R.U32.HI R0, RZ, 0x15, R39 ;  /* 0x00000015ff007819 */ /* 0x002fe80000011627 */
[----:B------:R-:W-:Y:S01]  /*71d0*/  LOP3.LUT P1, RZ, R0, 0x3, R85, 0x48, !PT ;  /* 0x0000000300ff7812 */ /* 0x000fe20007824855 */
[----:B------:R-:W-:Y:S01]  /*71e0*/  @!UPT UIADD3 URZ, UPT, UPT, URZ, URZ, URZ ;  /* 0x000000fffffff290 */ /* 0x000fe2000fffe0ff */
[----:B----4-:R-:W-:Y:S11]  /*71f0*/  @P0 BRA `(.L_x_126) ;  /* 0x0000000000080947 */ /* 0x010ff60003800000 */
[----:B------:R-:W1:Y:S02]  /*7200*/  SYNCS.PHASECHK.TRANS64.TRYWAIT P0, [R89+URZ+0x1a0], R2 ;  /* 0x0001a002590075a7 */ /* 0x000e6400080011ff */
[----:B-1----:R-:W-:Y:S05]  /*7210*/  @!P0 BRA `(.L_x_127) ;  /* 0x0000002c00008947 */ /* 0x002fea0003800000 */
.L_x_126:
[----:B------:R-:W-:Y:S05]  /*7220*/  @!P1 BRA `(.L_x_128) ;  /* 0x0000000000409947 */ /* 0x000fea0003800000 */
[----:B------:R-:W4:Y:S01]  /*7230*/  LDCU.64 UR8, c[0x4][0x70] ;  /* 0x01000e00ff0877ac */ /* 0x000f220008000a00 */
[----:B------:R-:W-:Y:S01]  /*7240*/  MOV R3, 0x0 ;  /* 0x0000000000037802 */ /* 0x000fe20000000f00 */
[----:B------:R-:W-:Y:S02]  /*7250*/  HFMA2 R12, -RZ, RZ, 0, 5.9604644775390625e-08 ;  /* 0x00000001ff0c7431 */ /* 0x000fe400000001ff */
[----:B------:R-:W-:Y:S02]  /*7260*/  IMAD.MOV.U32 R8, RZ, RZ, 0x192 ;  /* 0x00000192ff087424 */ /* 0x000fe400078e00ff */
[----:B------:R-:W-:Y:S01]  /*7270*/  IMAD.MOV.U32 R13, RZ, RZ, RZ ;  /* 0x000000ffff0d7224 */ /* 0x000fe200078e00ff */
[----:B------:R-:W5:Y:S01]  /*7280*/  LDCU.64 UR6, c[0x4][0x78] ;  /* 0x01000f00ff0677ac */ /* 0x000f620008000a00 */
[----:B-1----:R-:W1:Y:S01]  /*7290*/  LDC.64 R2, c[0x4][R3] ;  /* 0x0100000003027b82 */ /* 0x002e620000000a00 */
[----:B------:R-:W2:Y:S01]  /*72a0*/  LDCU.64 UR4, c[0x4][0x10] ;  /* 0x01000200ff0477ac */ /* 0x000ea20008000a00 */
[----:B----4-:R-:W-:Y:S01]  /*72b0*/  MOV R5, UR9 ;  /* 0x0000000900057c02 */ /* 0x010fe20008000f00 */
[----:B------:R-:W-:Y:S01]  /*72c0*/  IMAD.U32 R4, RZ, RZ, UR8 ;  /* 0x00000008ff047e24 */ /* 0x000fe2000f8e00ff */
[----:B-----5:R-:W-:Y:S01]  /*72d0*/  MOV R7, UR7 ;  /* 0x0000000700077c02 */ /* 0x020fe20008000f00 */
[----:B------:R-:W-:Y:S01]  /*72e0*/  IMAD.U32 R6, RZ, RZ, UR6 ;  /* 0x00000006ff067e24 */ /* 0x000fe2000f8e00ff */
[----:B--2---:R-:W-:Y:S01]  /*72f0*/  MOV R11, UR5 ;  /* 0x00000005000b7c02 */ /* 0x004fe20008000f00 */
[----:B------:R-:W-:Y:S02]  /*7300*/  IMAD.U32 R10, RZ, RZ, UR4 ;  /* 0x00000004ff0a7e24 */ /* 0x000fe4000f8e00ff */
[----:B------:R-:W-:Y:S07]  /*7310*/  LEPC R20, `(.L_x_128) ;  /* 0x000000001014794e */ /* 0x000fee0000000000 */
[----:B-1-3--:R-:W-:Y:S05]  /*7320*/  CALL.ABS.NOINC R2 ;  /* 0x0000000002007343 */ /* 0x00afea0003c00000 */
.L_x_128:
[C---:B------:R-:W-:Y:S01]  /*7330*/  SHF.L.U32 R40, R48.reuse, 0x10, RZ ;  /* 0x0000001030287819 */ /* 0x040fe200000006ff */
[----:B------:R-:W-:Y:S05]  /*7340*/  WARPSYNC.ALL ;  /* 0x0000000000007948 */ /* 0x000fea0003800000 */
[----:B------:R-:W-:Y:S01]  /*7350*/  R2UR UR4, R39 ;  /* 0x00000000270472ca */ /* 0x000fe200000e0000 */
[----:B------:R-:W-:Y:S01]  /*7360*/  BSSY.RECONVERGENT B0, `(.L_x_129) ;  /* 0x0000087000007945 */ /* 0x000fe20003800200 */
[----:B------:R-:W-:Y:S02]  /*7370*/  LOP3.LUT R43, R48, 0xffff0000, RZ, 0xc0, !PT ;  /* 0xffff0000302b7812 */ /* 0x000fe400078ec0ff */
[----:B------:R-:W-:Y:S02]  /*7380*/  SHF.L.U32 R42, R49, 0x10, RZ ;  /* 0x00000010312a7819 */ /* 0x000fe400000006ff */
[----:B------:R-:W-:Y:S02]  /*7390*/  SHF.L.U32 R45, R51, 0x10, RZ ;  /* 0x00000010332d7819 */ /* 0x000fe400000006ff */
[----:B------:R-:W-:Y:S02]  /*73a0*/  LOP3.LUT R44, R75, 0xffff0000, RZ, 0xc0, !PT ;  /* 0xffff00004b2c7812 */ /* 0x000fe400078ec0ff */
[----:B------:R-:W-:Y:S03]  /*73b0*/  ISETP.NE.AND P0, PT, R98, RZ, PT ;  /* 0x000000ff6200720c */ /* 0x000fe60003f05270 */
[----:B------:R-:W3:Y:S02]  /*73c0*/  LDTM.x32 R4, tmem[UR4] ;  /* 0x00000004000479ee */ /* 0x000ee400082c0000 */
[C---:B---3--:R-:W-:Y:S01]  /*73d0*/  FMUL R0, R38.reuse, R4 ;  /* 0x0000000426007220 */ /* 0x048fe20000400000 */
[C---:B-1----:R-:W-:Y:S01]  /*73e0*/  FMUL R2, R38.reuse, R5 ;  /* 0x0000000526027220 */ /* 0x042fe20000400000 */
[C---:B------:R-:W-:Y:S01]  /*73f0*/  FMUL R3, R38.reuse, R6 ;  /* 0x0000000626037220 */ /* 0x040fe20000400000 */
[----:B------:R-:W-:Y:S01]  /*7400*/  FMUL R7, R38, R7 ;  /* 0x0000000726077220 */ /* 0x000fe20000400000 */
[----:B------:R-:W-:Y:S01]  /*7410*/  FFMA R0, R41, R40, R0 ;  /* 0x0000002829007223 */ /* 0x000fe20000000000 */
[----:B------:R-:W-:Y:S01]  /*7420*/  LOP3.LUT R40, R49, 0xffff0000, RZ, 0xc0, !PT ;  /* 0xffff000031287812 */ /* 0x000fe200078ec0ff */
[C---:B------:R-:W-:Y:S01]  /*7430*/  FFMA R2, R41.reuse, R43, R2 ;  /* 0x0000002b29027223 */ /* 0x040fe20000000002 */
[C---:B------:R-:W-:Y:S01]  /*7440*/  SHF.L.U32 R43, R50.reuse, 0x10, RZ ;  /* 0x00000010322b7819 */ /* 0x040fe200000006ff */
[C---:B------:R-:W-:Y:S01]  /*7450*/  FFMA R3, R41.reuse, R42, R3 ;  /* 0x0000002a29037223 */ /* 0x040fe20000000003 */
[----:B------:R-:W-:Y:S01]  /*7460*/  LOP3.LUT R42, R50, 0xffff0000, RZ, 0xc0, !PT ;  /* 0xffff0000322a7812 */ /* 0x000fe200078ec0ff */
[----:B------:R-:W-:Y:S01]  /*7470*/  FMUL R4, R38, R8 ;  /* 0x0000000826047220 */ /* 0x000fe20000400000 */
[----:B------:R-:W-:Y:S01]  /*7480*/  F2FP.BF16.F32.PACK_AB R52, R2, R0 ;  /* 0x000000000234723e */ /* 0x000fe200000010ff */
[----:B------:R-:W-:Y:S01]  /*7490*/  FFMA R7, R41, R40, R7 ;  /* 0x0000002829077223 */ /* 0x000fe20000000007 */
[----:B------:R-:W-:Y:S01]  /*74a0*/  LOP3.LUT R40, R51, 0xffff0000, RZ, 0xc0, !PT ;  /* 0xffff000033287812 */ /* 0x000fe200078ec0ff */
[C---:B------:R-:W-:Y:S01]  /*74b0*/  FMUL R5, R38.reuse, R9 ;  /* 0x0000000926057220 */ /* 0x040fe20000400000 */
[C---:B------:R-:W-:Y:S01]  /*74c0*/  FMUL R6, R38.reuse, R10 ;  /* 0x0000000a26067220 */ /* 0x040fe20000400000 */
[----:B------:R-:W-:Y:S01]  /*74d0*/  FMUL R11, R38, R11 ;  /* 0x0000000b260b7220 */ /* 0x000fe20000400000 */
[----:B------:R-:W-:Y:S01]  /*74e0*/  F2FP.BF16.F32.PACK_AB R53, R7, R3 ;  /* 0x000000030735723e */ /* 0x000fe200000010ff */
[C---:B------:R-:W-:Y:S01]  /*74f0*/  FFMA R4, R41.reuse, R43, R4 ;  /* 0x0000002b29047223 */ /* 0x040fe20000000004 */
[C---:B------:R-:W-:Y:S01]  /*7500*/  SHF.L.U32 R43, R56.reuse, 0x10, RZ ;  /* 0x00000010382b7819 */ /* 0x040fe200000006ff */
[----:B------:R-:W-:Y:S01]  /*7510*/  FFMA R5, R41, R42, R5 ;  /* 0x0000002a29057223 */ /* 0x000fe20000000005 */
[----:B------:R-:W-:Y:S01]  /*7520*/  LOP3.LUT R42, R57, 0xffff0000, RZ, 0xc0, !PT ;  /* 0xffff0000392a7812 */ /* 0x000fe200078ec0ff */
[----:B------:R-:W-:Y:S01]  /*7530*/  FFMA R6, R41, R45, R6 ;  /* 0x0000002d29067223 */ /* 0x000fe20000000006 */
[----:B------:R-:W-:Y:S01]  /*7540*/  SHF.L.U32 R45, R57, 0x10, RZ ;  /* 0x00000010392d7819 */ /* 0x000fe200000006ff */
[----:B------:R-:W-:Y:S01]  /*7550*/  FFMA R11, R41, R40, R11 ;  /* 0x00000028290b7223 */ /* 0x000fe2000000000b */
[----:B------:R-:W-:Y:S01]  /*7560*/  LOP3.LUT R40, R56, 0xffff0000, RZ, 0xc0, !PT ;  /* 0xffff000038287812 */ /* 0x000fe200078ec0ff */
[C---:B------:R-:W-:Y:S01]  /*7570*/  FMUL R8, R38.reuse, R12 ;  /* 0x0000000c26087220 */ /* 0x040fe20000400000 */
[----:B------:R-:W-:Y:S01]  /*7580*/  F2FP.BF16.F32.PACK_AB R54, R5, R4 ;  /* 0x000000040536723e */ /* 0x000fe200000010ff */
[C---:B------:R-:W-:Y:S01]  /*7590*/  FMUL R9, R38.reuse, R13 ;  /* 0x0000000d26097220 */ /* 0x040fe20000400000 */
[----:B------:R-:W-:Y:S01]  /*75a0*/  F2FP.BF16.F32.PACK_AB R55, R11, R6 ;  /* 0x000000060b37723e */ /* 0x000fe200000010ff */
[C---:B------:R-:W-:Y:S01]  /*75b0*/  FMUL R10, R38.reuse, R14 ;  /* 0x0000000e260a7220 */ /* 0x040fe20000400000 */
[----:B------:R-:W-:Y:S01]  /*75c0*/  FMUL R15, R38, R15 ;  /* 0x0000000f260f7220 */ /* 0x000fe20000400000 */
[----:B------:R-:W-:Y:S01]  /*75d0*/  FFMA R8, R41, R43, R8 ;  /* 0x0000002b29087223 */ /* 0x000fe20000000008 */
[----:B------:R-:W-:Y:S01]  /*75e0*/  SHF.L.U32 R43, R59, 0x10, RZ ;  /* 0x000000103b2b7819 */ /* 0x000fe200000006ff */
[C---:B------:R-:W-:Y:S01]  /*75f0*/  FFMA R9, R41.reuse, R40, R9 ;  /* 0x0000002829097223 */ /* 0x040fe20000000009 */
[C---:B------:R-:W-:Y:S01]  /*7600*/  SHF.L.U32 R40, R58.reuse, 0x10, RZ ;  /* 0x000000103a287819 */ /* 0x040fe200000006ff */
        /* <DEDUP_REMOVED lines=8> */
[----:B------:R-:W-:Y:S01]  /*7690*/  FMUL R14, R38, R18 ;  /* 0x00000012260e7220 */ /* 0x000fe20000400000 */
[----:B------:R-:W-:Y:S01]  /*76a0*/  FFMA R12, R41, R40, R12 ;  /* 0x00000028290c7223 */ /* 0x000fe2000000000c */
[----:B------:R-:W-:Y:S01]  /*76b0*/  LOP3.LUT R40, R59, 0xffff0000, RZ, 0xc0, !PT ;  /* 0xffff00003b287812 */ /* 0x000fe200078ec0ff */
[C---:B------:R-:W-:Y:S01]  /*76c0*/  FFMA R13, R41.reuse, R42, R13 ;  /* 0x0000002a290d7223 */ /* 0x040fe2000000000d */
[----:B------:R-:W-:Y:S01]  /*76d0*/  LOP3.LUT R42, R64, 0xffff0000, RZ, 0xc0, !PT ;  /* 0xffff0000402a7812 */ /* 0x000fe200078ec0ff */
[----:B------:R-:W-:Y:S01]  /*76e0*/  FMUL R19, R38, R19 ;  /* 0x0000001326137220 */ /* 0x000fe20000400000 */
[----:B------:R-:W-:Y:S01]  /*76f0*/  FFMA R14, R41, R43, R14 ;  /* 0x0000002b290e7223 */ /* 0x000fe2000000000e */
[----:B------:R-:W-:Y:S01]  /*7700*/  SHF.L.U32 R43, R64, 0x10, RZ ;  /* 0x00000010402b7819 */ /* 0x000fe200000006ff */
[----:B------:R1:W-:Y:S01]  /*7710*/  STS.128 [R82], R52 ;  /* 0x0000003452007388 */ /* 0x0003e20000000c00 */
[----:B------:R-:W-:Y:S01]  /*7720*/  F2FP.BF16.F32.PACK_AB R62, R13, R12 ;  /* 0x0000000c0d3e723e */ /* 0x000fe200000010ff */
[C---:B------:R-:W-:Y:S01]  /*7730*/  FMUL R16, R38.reuse, R20 ;  /* 0x0000001426107220 */ /* 0x040fe20000400000 */
        /* <DEDUP_REMOVED lines=8> */
[C---:B------:R-:W-:Y:S01]  /*77c0*/  FFMA R17, R41.reuse, R42, R17 ;  /* 0x0000002a29117223 */ /* 0x040fe20000000011 */
[----:B------:R-:W-:Y:S01]  /*77d0*/  FFMA R18, R41, R45, R18 ;  /* 0x0000002d29127223 */ /* 0x000fe20000000012 */
[----:B------:R1:W-:Y:S01]  /*77e0*/  STS.128 [R83+0x10], R60 ;  /* 0x0000103c53007388 */ /* 0x0003e20000000c00 */
[----:B------:R-:W-:Y:S01]  /*77f0*/  SHF.L.U32 R45, R67, 0x10, RZ ;  /* 0x00000010432d7819 */ /* 0x000fe200000006ff */
[----:B------:R-:W-:Y:S01]  /*7800*/  FFMA R23, R41, R40, R23 ;  /* 0x0000002829177223 */ /* 0x000fe20000000017 */
[----:B------:R-:W-:Y:S01]  /*7810*/  LOP3.LUT R40, R66, 0xffff0000, RZ, 0xc0, !PT ;  /* 0xffff000042287812 */ /* 0x000fe200078ec0ff */
[C---:B------:R-:W-:Y:S01]  /*7820*/  FMUL R20, R38.reuse, R24 ;  /* 0x0000001826147220 */ /* 0x040fe20000400000 */
[----:B------:R-:W-:Y:S01]  /*7830*/  LOP3.LUT R42, R67, 0xffff0000, RZ, 0xc0, !PT ;  /* 0xffff0000432a7812 */ /* 0x000fe200078ec0ff */
[C---:B------:R-:W-:Y:S01]  /*7840*/  FMUL R21, R38.reuse, R25 ;  /* 0x0000001926157220 */ /* 0x040fe20000400000 */
[----:B------:R-:W-:Y:S01]  /*7850*/  F2FP.BF16.F32.PACK_AB R68, R17, R16 ;  /* 0x000000101144723e */ /* 0x000fe200000010ff */
[C---:B------:R-:W-:Y:S01]  /*7860*/  FMUL R22, R38.reuse, R26 ;  /* 0x0000001a26167220 */ /* 0x040fe20000400000 */
[----:B------:R-:W-:Y:S01]  /*7870*/  FMUL R27, R38, R27 ;  /* 0x0000001b261b7220 */ /* 0x000fe20000400000 */
[C---:B------:R-:W-:Y:S01]  /*7880*/  FFMA R20, R41.reuse, R43, R20 ;  /* 0x0000002b29147223 */ /* 0x040fe20000000014 */
[C---:B------:R-:W-:Y:S01]  /*7890*/  FFMA R21, R41.reuse, R40, R21 ;  /* 0x0000002829157223 */ /* 0x040fe20000000015 */
[C---:B------:R-:W-:Y:S01]  /*78a0*/  FFMA R22, R41.reuse, R45, R22 ;  /* 0x0000002d29167223 */ /* 0x040fe20000000016 */
[----:B------:R-:W-:Y:S01]  /*78b0*/  FFMA R27, R41, R42, R27 ;  /* 0x0000002a291b7223 */ /* 0x000fe2000000001b */
[----:B------:R-:W-:Y:S01]  /*78c0*/  SHF.L.U32 R40, R72, 0x10, RZ ;  /* 0x0000001048287819 */ /* 0x000fe200000006ff */
[----:B------:R-:W-:Y:S01]  /*78d0*/  FMUL R24, R38, R28 ;  /* 0x0000001c26187220 */ /* 0x000fe20000400000 */
[----:B------:R-:W-:Y:S01]  /*78e0*/  LOP3.LUT R42, R72, 0xffff0000, RZ, 0xc0, !PT ;  /* 0xffff0000482a7812 */ /* 0x000fe200078ec0ff */
[C---:B------:R-:W-:Y:S01]  /*78f0*/  FMUL R25, R38.reuse, R29 ;  /* 0x0000001d26197220 */ /* 0x040fe20000400000 */
[----:B------:R-:W-:Y:S01]  /*7900*/  SHF.L.U32 R43, R73, 0x10, RZ ;  /* 0x00000010492b7819 */ /* 0x000fe200000006ff */
[C---:B------:R-:W-:Y:S01]  /*7910*/  FMUL R26, R38.reuse, R30 ;  /* 0x0000001e261a7220 */ /* 0x040fe20000400000 */
[C---:B------:R-:W-:Y:S01]  /*7920*/  FFMA R24, R41.reuse, R40, R24 ;  /* 0x0000002829187223 */ /* 0x040fe20000000018 */
[----:B------:R-:W-:Y:S01]  /*7930*/  FFMA R25, R41, R42, R25 ;  /* 0x0000002a29197223 */ /* 0x000fe20000000019 */
[----:B------:R-:W-:Y:S01]  /*7940*/  LOP3.LUT R40, R73, 0xffff0000, RZ, 0xc0, !PT ;  /* 0xffff000049287812 */ /* 0x000fe200078ec0ff */
[----:B------:R-:W-:Y:S01]  /*7950*/  FFMA R26, R41, R43, R26 ;  /* 0x0000002b291a7223 */ /* 0x000fe2000000001a */
[----:B------:R-:W-:Y:S01]  /*7960*/  FMUL R31, R38, R31 ;  /* 0x0000001f261f7220 */ /* 0x000fe20000400000 */
[----:B------:R-:W-:Y:S01]  /*7970*/  SHF.L.U32 R43, R74, 0x10, RZ ;  /* 0x000000104a2b7819 */ /* 0x000fe200000006ff */
[----:B------:R-:W-:Y:S01]  /*7980*/  FMUL R28, R38, R32 ;  /* 0x00000020261c7220 */ /* 0x000fe20000400000 */
[----:B------:R-:W-:Y:S01]  /*7990*/  LOP3.LUT R42, R74, 0xffff0000, RZ, 0xc0, !PT ;  /* 0xffff00004a2a7812 */ /* 0x000fe200078ec0ff */
[C---:B------:R-:W-:Y:S01]  /*79a0*/  FMUL R29, R38.reuse, R33 ;  /* 0x00000021261d7220 */ /* 0x040fe20000400000 */
[----:B------:R-:W-:Y:S01]  /*79b0*/  SHF.L.U32 R45, R75, 0x10, RZ ;  /* 0x000000104b2d7819 */ /* 0x000fe200000006ff */
[C---:B------:R-:W-:Y:S01]  /*79c0*/  FMUL R30, R38.reuse, R34 ;  /* 0x00000022261e7220 */ /* 0x040fe20000400000 */
[----:B------:R-:W-:Y:S01]  /*79d0*/  FFMA R31, R41, R40, R31 ;  /* 0x00000028291f7223 */ /* 0x000fe2000000001f */
[----:B------:R-:W-:Y:S01]  /*79e0*/  FMUL R35, R38, R35 ;  /* 0x0000002326237220 */ /* 0x000fe20000400000 */
[----:B------:R-:W-:Y:S01]  /*79f0*/  F2FP.BF16.F32.PACK_AB R69, R23, R18 ;  /* 0x000000121745723e */ /* 0x000fe200000010ff */
[----:B------:R-:W-:Y:S01]  /*7a00*/  FFMA R28, R41, R43, R28 ;  /* 0x0000002b291c7223 */ /* 0x000fe2000000001c */
[----:B------:R-:W-:Y:S01]  /*7a10*/  F2FP.BF16.F32.PACK_AB R70, R21, R20 ;  /* 0x000000141546723e */ /* 0x000fe200000010ff */
[----:B------:R-:W-:Y:S01]  /*7a20*/  FFMA R29, R41, R42, R29 ;  /* 0x0000002a291d7223 */ /* 0x000fe2000000001d */
[----:B------:R-:W-:Y:S01]  /*7a30*/  F2FP.BF16.F32.PACK_AB R71, R27, R22 ;  /* 0x000000161b47723e */ /* 0x000fe200000010ff */
[C---:B------:R-:W-:Y:S01]  /*7a40*/  FFMA R30, R41.reuse, R45, R30 ;  /* 0x0000002d291e7223 */ /* 0x040fe2000000001e */
[----:B------:R-:W-:Y:S01]  /*7a50*/  FFMA R35, R41, R44, R35 ;  /* 0x0000002c29237223 */ /* 0x000fe20000000023 */
[----:B------:R-:W-:Y:S02]  /*7a60*/  F2FP.BF16.F32.PACK_AB R104, R25, R24 ;  /* 0x000000181968723e */ /* 0x000fe400000010ff */
[----:B------:R1:W-:Y:S01]  /*7a70*/  STS.128 [R47+0x20], R68 ;  /* 0x000020442f007388 */ /* 0x0003e20000000c00 */
[----:B------:R-:W-:Y:S02]  /*7a80*/  F2FP.BF16.F32.PACK_AB R105, R31, R26 ;  /* 0x0000001a1f69723e */ /* 0x000fe400000010ff */
[----:B------:R-:W-:Y:S02]  /*7a90*/  F2FP.BF16.F32.PACK_AB R106, R29, R28 ;  /* 0x0000001c1d6a723e */ /* 0x000fe400000010ff */
[----:B------:R-:W-:Y:S05]  /*7aa0*/  F2FP.BF16.F32.PACK_AB R107, R35, R30 ;  /* 0x0000001e236b723e */ /* 0x000fea00000010ff */
[----:B------:R1:W-:Y:S01]  /*7ab0*/  STS.128 [R46+0x10], R104 ;  /* 0x000010682e007388 */ /* 0x0003e20000000c00 */
[----:B------:R-:W-:Y:S01]  /*7ac0*/  @!PT LDS RZ, [RZ] ;  /* 0x00000000fffff984 */ /* 0x000fe20000000800 */
[----:B------:R-:W-:Y:S01]  /*7ad0*/  @!PT LDS RZ, [RZ] ;  /* 0x00000000fffff984 */ /* 0x000fe20000000800 */
[----:B------:R-:W-:Y:S01]  /*7ae0*/  @!PT LDS RZ, [RZ] ;  /* 0x00000000fffff984 */ /* 0x000fe20000000800 */
[----:B------:R-:W-:Y:S01]  /*7af0*/  @!PT LDS RZ, [RZ] ;  /* 0x00000000fffff984 */ /* 0x000fe20000000800 */
[----:B------:R3:W-:Y:S07]  /*7b00*/  MEMBAR.ALL.CTA ;  /* 0x0000000000007992 */ /* 0x0007ee0000008000 */
[----:B---3--:R-:W3:Y:S02]  /*7b10*/  FENCE.VIEW.ASYNC.S ;  /* 0x00000000000073c6 */ /* 0x008ee40000000000 */
[----:B---3--:R-:W-:Y:S06]  /*7b20*/  BAR.SYNC.DEFER_BLOCKING 0x1, 0x80 ;  /* 0x0042000000007b1d */ /* 0x008fec0000010000 */
[----:B------:R-:W-:Y:S05]  /*7b30*/  @P0 BRA `(.L_x_130) ;  /* 0x0000000000240947 */ /* 0x000fea0003800000 */
[----:B------:R-:W3:Y:S01]  /*7b40*/  LDCU.64 UR6, c[0x0][0x348] ;  /* 0x00006900ff0677ac */ /* 0x000ee20008000a00 */
[----:B------:R-:W-:Y:S01]  /*7b50*/  R2UR UR5, R108 ;  /* 0x000000006c0572ca */ /* 0x000fe200000e0000 */
[----:B------:R-:W-:Y:S11]  /*7b60*/  UMOV UR51, UR36 ;  /* 0x0000002400337c82 */ /* 0x000ff60008000000 */
[----:B------:R-:W-:Y:S01]  /*7b70*/  @!UPT UIADD3 URZ, UPT, UPT, URZ, URZ, URZ ;  /* 0x000000fffffff290 */ /* 0x000fe2000fffe0ff */
[----:B------:R-:W-:Y:S02]  /*7b80*/  UIADD3 UR48, UPT, UPT, UR47, 0x400, UR5 ;  /* 0x000004002f307890 */ /* 0x000fe4000fffe005 */
[----:B---3--:R-:W-:Y:S04]  /*7b90*/  UIADD3 UR4, UP0, UPT, UR6, 0x680, URZ ;  /* 0x0000068006047890 */ /* 0x008fe8000ff1e0ff */
[----:B------:R-:W-:Y:S09]  /*7ba0*/  UIADD3.X UR5, UPT, UPT, URZ, UR7, URZ, UP0, !UPT ;  /* 0x00000007ff057290 */ /* 0x000ff200087fe4ff */
[----:B------:R3:W-:Y:S02]  /*7bb0*/  UTMASTG.3D [UR48], [UR4] ;  /* 0x00000030040073b5 */ /* 0x0007e40008010000 */
[----:B---3--:R0:W-:Y:S02]  /*7bc0*/  UTMACMDFLUSH ;  /* 0x00000000000079b7 */ /* 0x0081e40000000000 */
.L_x_130:
[----:B------:R-:W-:Y:S05]  /*7bd0*/  BSYNC.RECONVERGENT B0 ;  /* 0x0000000000007941 */ /* 0x000fea0003800200 */
.L_x_129:
[----:B------:R-:W-:Y:S01]  /*7be0*/  UIADD3 UR44, UPT, UPT, UR46, 0x1, URZ ;  /* 0x000000012e2c7890 */ /* 0x000fe2000fffe0ff */
[----:B------:R-:W-:Y:S03]  /*7bf0*/  BSSY.RECONVERGENT B0, `(.L_x_131) ;  /* 0x0000005000007945 */ /* 0x000fe60003800200 */
[----:B------:R-:W-:Y:S04]  /*7c00*/  UISETP.NE.AND UP0, UPT, UR44, 0x3, UPT ;  /* 0x000000032c00788c */ /* 0x000fe8000bf05270 */
[----:B------:R-:W-:Y:S01]  /*7c10*/  USEL UR45, UR44, URZ, UP0 ;  /* 0x000000ff2c2d7287 */ /* 0x000fe20008000000 */
[----:B------:R-:W-:Y:S11]  /*7c20*/  @P0 BRA `(.L_x_132) ;  /* 0x0000000000040947 */ /* 0x000ff60003800000 */
[----:B------:R-:W-:Y:S04]  /*7c30*/  DEPBAR.LE SB0, 0x1 ;  /* 0x000080400000791a */ /* 0x000fe80000000000 */
.L_x_132:
[----:B------:R-:W-:Y:S05]  /*7c40*/  BSYNC.RECONVERGENT B0 ;  /* 0x0000000000007941 */ /* 0x000fea0003800200 */
.L_x_131:
[----:B------:R-:W-:Y:S01]  /*7c50*/  BAR.SYNC.DEFER_BLOCKING 0x1, 0x80 ;  /* 0x0042000000007b1d */ /* 0x000fe20000010000 */
[----:B------:R-:W-:Y:S01]  /*7c60*/  ISETP.NE.AND P1, PT, R102, RZ, PT ;  /* 0x000000ff6600720c */ /* 0x000fe20003f25270 */
[----:B------:R-:W-:Y:S01]  /*7c70*/  UISETP.NE.AND UP0, UPT, UR53, URZ, UPT ;  /* 0x000000ff3500728c */ /* 0x000fe2000bf05270 */
[----:B------:R-:W-:Y:S11]  /*7c80*/  LEA R3, R110, UR47, 0x3 ;  /* 0x0000002f6e037c11 */ /* 0x000ff6000f8e18ff */
[----:B------:R-:W-:Y:S01]  /*7c90*/  @P1 SHF.L.U32 R4, R109, 0x1f, RZ ;  /* 0x0000001f6d041819 */ /* 0x000fe200000006ff */
[----:B------:R-:W-:Y:S06]  /*7ca0*/  BRA.U !UP0, `(.L_x_133) ;  /* 0x0000000108247547 */ /* 0x000fec000b800000 */
[----:B------:R-:W3:Y:S01]  /*7cb0*/  S2R R0, SR_CgaCtaId ;  /* 0x0000000000007919 */ /* 0x000ee20000008800 */
[----:B------:R-:W-:Y:S01]  /*7cc0*/  IMAD.U32 R2, RZ, RZ, UR52 ;  /* 0x00000034ff027e24 */ /* 0x000fe2000f8e00ff */
[----:B------:R-:W-:Y:S04]  /*7cd0*/  UIADD3 UR4, UPT, UPT, UR52, 0x1, URZ ;  /* 0x0000000134047890 */ /* 0x000fe8000fffe0ff */
[----:B------:R-:W-:Y:S01]  /*7ce0*/  @P1 LEA R2, R2, UR47, 0x3 ;  /* 0x0000002f02021c11 */ /* 0x000fe2000f8e18ff */
[----:B------:R-:W-:Y:S04]  /*7cf0*/  UISETP.NE.AND UP0, UPT, UR4, 0x3, UPT ;  /* 0x000000030400788c */ /* 0x000fe8000bf05270 */
[----:B------:R-:W-:Y:S01]  /*7d00*/  @P1 VIADD R5, R2, 0x158 ;  /* 0x0000015802051836 */ /* 0x000fe20000000000 */
[----:B------:R-:W-:Y:S04]  /*7d10*/  USEL UR52, UR4, URZ, UP0 ;  /* 0x000000ff04347287 */ /* 0x000fe80008000000 */
[----:B---3--:R-:W-:Y:S04]  /*7d20*/  @P1 PRMT R0, R0, 0x654, R5 ;  /* 0x0000065400001816 */ /* 0x008fe80000000005 */
[----:B------:R3:W-:Y:S04]  /*7d30*/  @P1 SYNCS.ARRIVE.TRANS64.RED.A1T0 RZ, [R0+URZ], RZ ;  /* 0x000000ff00ff19a7 */ /* 0x0007e800081004ff */
.L_x_133:
[----:B------:R-:W4:Y:S01]  /*7d40*/  @P1 SYNCS.PHASECHK.TRANS64.TRYWAIT P0, [R3+URZ+0x140], R4 ;  /* 0x00014004030015a7 */ /* 0x000f2200080011ff */
[----:B------:R-:W-:Y:S01]  /*7d50*/  BSSY B1, `(.L_x_134) ;  /* 0x0000015000017945 */ /* 0x000fe20003800000 */
[----:B----4-:R-:W-:Y:S03]  /*7d60*/  @P1 SEL R103, RZ, 0x1, !P0 ;  /* 0x00000001ff671807 */ /* 0x010fe60004000000 */
[----:B------:R-:W-:Y:S05]  /*7d70*/  @!P1 BRA `(.L_x_135) ;  /* 0x0000000000489947 */ /* 0x000fea0003800000 */
[----:B------:R-:W-:Y:S01]  /*7d80*/  ISETP.NE.AND P1, PT, R111, RZ, PT ;  /* 0x000000ff6f00720c */ /* 0x000fe20003f25270 */
[----:B------:R-:W-:Y:S01]  /*7d90*/  BSSY B0, `(.L_x_136) ;  /* 0x000000a000007945 */ /* 0x000fe20003800000 */
[----:B------:R-:W-:Y:S11]  /*7da0*/  ISETP.NE.AND P0, PT, R103, RZ, PT ;  /* 0x000000ff6700720c */ /* 0x000ff60003f05270 */
[----:B------:R-:W-:Y:S04]  /*7db0*/  @P1 IMAD R110, R110, 0x2000, R97 ;  /* 0x000020006e6e1824 */ /* 0x000fe800078e0261 */
[----:B------:R-:W-:Y:S01]  /*7dc0*/  @P1 IMAD.IADD R5, R81, 0x1, R110 ;  /* 0x0000000151051824 */ /* 0x000fe200078e026e */
[----:B------:R-:W-:Y:S03]  /*7dd0*/  @P1 IADD3 R2, PT, PT, R80, R110, RZ ;  /* 0x0000006e50021210 */ /* 0x000fe60007ffe0ff */
[----:B---3--:R-:W-:Y:S01]  /*7de0*/  @P1 IMAD.IADD R0, R96, 0x1, R5 ;  /* 0x0000000160001824 */ /* 0x008fe200078e0205 */
[----:B------:R-:W-:Y:S06]  /*7df0*/  @P0 BRA `(.L_x_137) ;  /* 0x00000000000c0947 */ /* 0x000fec0003800000 */
[----:B------:R-:W-:Y:S04]  /*7e00*/  SHF.L.U32 R4, R109, 0x1f, RZ ;  /* 0x0000001f6d047819 */ /* 0x000fe800000006ff */
[----:B------:R-:W3:Y:S02]  /*7e10*/  SYNCS.PHASECHK.TRANS64.TRYWAIT P0, [R3+URZ+0x140], R4 ;  /* 0x00014004030075a7 */ /* 0x000ee400080011ff */
[----:B---3--:R-:W-:Y:S05]  /*7e20*/  @!P0 BRA `(.L_x_138) ;  /* 0x0000002000108947 */ /* 0x008fea0003800000 */
.L_x_137:
[----:B------:R-:W-:Y:S05]  /*7e30*/  BSYNC B0 ;  /* 0x0000000000007941 */ /* 0x000fea0003800000 */
.L_x_136:
[----:B------:R-:W-:Y:S11]  /*7e40*/  ISETP.NE.AND P0, PT, R111, RZ, PT ;  /* 0x000000ff6f00720c */ /* 0x000ff60003f05270 */
[----:B------:R-:W-:Y:S02]  /*7e50*/  @!UPT UIADD3 URZ, UPT, UPT, URZ, URZ, URZ ;  /* 0x000000fffffff290 */ /* 0x000fe4000fffe0ff */
[----:B------:R4:W1:Y:S04]  /*7e60*/  @P0 LDS.128 R48, [R110] ;  /* 0x000000006e300984 */ /* 0x0008680000000c00 */
[----:B------:R4:W1:Y:S04]  /*7e70*/  @P0 LDS.128 R64, [R2+0x20] ;  /* 0x0000200002400984 */ /* 0x0008680000000c00 */
[----:B------:R4:W1:Y:S04]  /*7e80*/  @P0 LDS.128 R56, [R5+0x10] ;  /* 0x0000100005380984 */ /* 0x0008680000000c00 */
[----:B------:R4:W1:Y:S02]  /*7e90*/  @P0 LDS.128 R72, [R0+0x10] ;  /* 0x0000100000480984 */ /* 0x0008640000000c00 */
.L_x_135:
[----:B------:R-:W-:Y:S05]  /*7ea0*/  BSYNC B1 ;  /* 0x0000000000017941 */ /* 0x000fea0003800000 */
.L_x_134:
[----:B---34-:R-:W-:Y:S05]  /*7eb0*/  VIADD R0, R39, 0x20 ;  /* 0x0000002027007836 */ /* 0x018fea0000000000 */
[----:B------:R-:W-:Y:S04]  /*7ec0*/  SHF.R.U32.HI R0, RZ, 0x15, R0 ;  /* 0x00000015ff007819 */ /* 0x000fe80000011600 */
[----:B------:R-:W-:Y:S11]  /*7ed0*/  LOP3.LUT P0, RZ, R0, 0x3, R85, 0x48, !PT ;  /* 0x0000000300ff7812 */ /* 0x000ff60007804855 */
[----:B------:R-:W-:Y:S02]  /*7ee0*/  @!UPT UIADD3 URZ, UPT, UPT, URZ, URZ, URZ ;  /* 0x000000fffffff290 */ /* 0x000fe4000fffe0ff */
[----:B------:R-:W-:Y:S05]  /*7ef0*/  @!P0 BRA `(.L_x_139) ;  /* 0x0000000000408947 */ /* 0x000fea0003800000 */
[----:B------:R-:W3:Y:S01]  /*7f00*/  LDCU.64 UR8, c[0x4][0x70] ;  /* 0x01000e00ff0877ac */ /* 0x000ee20008000a00 */
[----:B------:R-:W-:Y:S01]  /*7f10*/  MOV R3, 0x0 ;  /* 0x0000000000037802 */ /* 0x000fe20000000f00 */
[----:B------:R-:W-:Y:S02]  /*7f20*/  HFMA2 R12, -RZ, RZ, 0, 5.9604644775390625e-08 ;  /* 0x00000001ff0c7431 */ /* 0x000fe400000001ff */
[----:B------:R-:W-:Y:S02]  /*7f30*/  IMAD.MOV.U32 R8, RZ, RZ, 0x192 ;  /* 0x00000192ff087424 */ /* 0x000fe400078e00ff */
[----:B------:R-:W-:Y:S01]  /*7f40*/  IMAD.MOV.U32 R13, RZ, RZ, RZ ;  /* 0x000000ffff0d7224 */ /* 0x000fe200078e00ff */
[----:B------:R-:W4:Y:S01]  /*7f50*/  LDCU.64 UR6, c[0x4][0x78] ;  /* 0x01000f00ff0677ac */ /* 0x000f220008000a00 */
[----:B------:R-:W1:Y:S01]  /*7f60*/  LDC.64 R2, c[0x4][R3] ;  /* 0x0100000003027b82 */ /* 0x000e620000000a00 */
[----:B------:R-:W5:Y:S01]  /*7f70*/  LDCU.64 UR4, c[0x4][0x10] ;  /* 0x01000200ff0477ac */ /* 0x000f620008000a00 */
[----:B---3--:R-:W-:Y:S01]  /*7f80*/  MOV R5, UR9 ;  /* 0x0000000900057c02 */ /* 0x008fe20008000f00 */
[----:B------:R-:W-:Y:S01]  /*7f90*/  IMAD.U32 R4, RZ, RZ, UR8 ;  /* 0x00000008ff047e24 */ /* 0x000fe2000f8e00ff */
[----:B----4-:R-:W-:Y:S01]  /*7fa0*/  MOV R7, UR7 ;  /* 0x0000000700077c02 */ /* 0x010fe20008000f00 */
[----:B------:R-:W-:Y:S01]  /*7fb0*/  IMAD.U32 R6, RZ, RZ, UR6 ;  /* 0x00000006ff067e24 */ /* 0x000fe2000f8e00ff */
[----:B-----5:R-:W-:Y:S01]  /*7fc0*/  MOV R11, UR5 ;  /* 0x00000005000b7c02 */ /* 0x020fe20008000f00 */
[----:B------:R-:W-:Y:S02]  /*7fd0*/  IMAD.U32 R10, RZ, RZ, UR4 ;  /* 0x00000004ff0a7e24 */ /* 0x000fe4000f8e00ff */
[----:B------:R-:W-:Y:S07]  /*7fe0*/  LEPC R20, `(.L_x_139) ;  /* 0x000000001014794e */ /* 0x000fee0000000000 */
[----:B-12---:R-:W-:Y:S05]  /*7ff0*/  CALL.ABS.NOINC R2 ;  /* 0x0000000002007343 */ /* 0x006fea0003c00000 */
.L_x_139:
[----:B------:R-:W-:Y:S01]  /*8000*/  ISETP.NE.AND P0, PT, R98, RZ, PT ;  /* 0x000000ff6200720c */ /* 0x000fe20003f05270 */
[----:B------:R-:W-:Y:S05]  /*8010*/  WARPSYNC.ALL ;  /* 0x0000000000007948 */ /* 0x000fea0003800000 */
[----:B------:R-:W-:Y:S01]  /*8020*/  R2UR UR4, R39 ;  /* 0x00000000270472ca */ /* 0x000fe200000e0000 */
[----:B------:R-:W-:Y:S01]  /*8030*/  BSSY.RECONVERGENT B0, `(.L_x_140) ;  /* 0x0000090000007945 */ /* 0x000fe20003800200 */
[C---:B-1----:R-:W-:Y:S02]  /*8040*/  SHF.L.U32 R40, R48.reuse, 0x10, RZ ;  /* 0x0000001030287819 */ /* 0x042fe400000006ff */
[----:B------:R-:W-:Y:S02]  /*8050*/  LOP3.LUT R42, R48, 0xffff0000, RZ, 0xc0, !PT ;  /* 0xffff0000302a7812 */ /* 0x000fe400078ec0ff */
[C---:B------:R-:W-:Y:S02]  /*8060*/  SHF.L.U32 R43, R49.reuse, 0x10, RZ ;  /* 0x00000010312b7819 */ /* 0x040fe400000006ff */
[----:B------:R-:W-:Y:S02]  /*8070*/  LOP3.LUT R44, R49, 0xffff0000, RZ, 0xc0, !PT ;  /* 0xffff0000312c7812 */ /* 0x000fe400078ec0ff */
[C---:B------:R-:W-:Y:S02]  /*8080*/  SHF.L.U32 R45, R50.reuse, 0x10, RZ ;  /* 0x00000010322d7819 */ /* 0x040fe400000006ff */
[----:B--2---:R-:W-:Y:S01]  /*8090*/  LOP3.LUT R46, R50, 0xffff0000, RZ, 0xc0, !PT ;  /* 0xffff0000322e7812 */ /* 0x004fe200078ec0ff */
[----:B------:R-:W1:Y:S01]  /*80a0*/  LDTM.x32 R4, tmem[UR4+0x20] ;  /* 0x00002004000479ee */ /* 0x000e6200082c0000 */
[C---:B------:R-:W-:Y:S01]  /*80b0*/  SHF.L.U32 R47, R51.reuse, 0x10, RZ ;  /* 0x00000010332f7819 */ /* 0x040fe200000006ff */
[----:B------:R-:W-:Y:S01]  /*80c0*/  USHF.L.U32 UR4, UR45, 0xd, URZ ;  /* 0x0000000d2d047899 */ /* 0x000fe200080006ff */
[----:B------:R-:W-:Y:S01]  /*80d0*/  LOP3.LUT R48, R51, 0xffff0000, RZ, 0xc0, !PT ;  /* 0xffff000033307812 */ /* 0x000fe200078ec0ff */
[----:B------:R-:W-:Y:S01]  /*80e0*/  NOP ;  /* 0x0000000000007918 */ /* 0x000fe20000000000 */
[C---:B------:R-:W-:Y:S02]  /*80f0*/  SHF.L.U32 R49, R56.reuse, 0x10, RZ ;  /* 0x0000001038317819 */ /* 0x040fe400000006ff */
[----:B------:R-:W-:Y:S02]  /*8100*/  LOP3.LUT R51, R56, 0xffff0000, RZ, 0xc0, !PT ;  /* 0xffff000038337812 */ /* 0x000fe400078ec0ff */
[C---:B------:R-:W-:Y:S02]  /*8110*/  SHF.L.U32 R50, R57.reuse, 0x10, RZ ;  /* 0x0000001039327819 */ /* 0x040fe400000006ff */
[----:B------:R-:W-:Y:S02]  /*8120*/  LOP3.LUT R52, R57, 0xffff0000, RZ, 0xc0, !PT ;  /* 0xffff000039347812 */ /* 0x000fe400078ec0ff */
[----:B------:R-:W-:Y:S02]  /*8130*/  IADD3 R116, PT, PT, R97, UR4, RZ ;  /* 0x0000000461747c10 */ /* 0x000fe4000fffe0ff */
[C---:B------:R-:W-:Y:S02]  /*8140*/  SHF.L.U32 R53, R58.reuse, 0x10, RZ ;  /* 0x000000103a357819 */ /* 0x040fe400000006ff */
[----:B------:R-:W-:Y:S02]  /*8150*/  LOP3.LUT R54, R58, 0xffff0000, RZ, 0xc0, !PT ;  /* 0xffff00003a367812 */ /* 0x000fe400078ec0ff */
[----:B------:R-:W-:Y:S02]  /*8160*/  SHF.L.U32 R55, R59, 0x10, RZ ;  /* 0x000000103b377819 */ /* 0x000fe400000006ff */
[----:B------:R-:W-:Y:S02]  /*8170*/  IADD3 R89, PT, PT, R89, 0x1c0, RZ ;  /* 0x000001c059597810 */ /* 0x000fe40007ffe0ff */
[----:B------:R-:W-:Y:S01]  /*8180*/  LOP3.LUT R56, R59, 0xffff0000, RZ, 0xc0, !PT ;  /* 0xffff00003b387812 */ /* 0x000fe200078ec0ff */
[C---:B-1----:R-:W-:Y:S01]  /*8190*/  FMUL R4, R38.reuse, R4 ;  /* 0x0000000426047220 */ /* 0x042fe20000400000 */
[----:B------:R-:W-:Y:S01]  /*81a0*/  IADD3 R103, PT, PT, R81, R116, RZ ;  /* 0x0000007451677210 */ /* 0x000fe20007ffe0ff */
[----:B------:R-:W-:Y:S01]  /*81b0*/  FMUL R5, R38, R5 ;  /* 0x0000000526057220 */ /* 0x000fe20000400000 */
[----:B------:R-:W-:Y:S01]  /*81c0*/  SHF.L.U32 R57, R64, 0x10, RZ ;  /* 0x0000001040397819 */ /* 0x000fe200000006ff */
[----:B------:R-:W-:Y:S01]  /*81d0*/  FMUL R6, R38, R6 ;  /* 0x0000000626067220 */ /* 0x000fe20000400000 */
[----:B------:R-:W-:Y:S01]  /*81e0*/  IADD3 R116, PT, PT, R80, R116, RZ ;  /* 0x0000007450747210 */ /* 0x000fe20007ffe0ff */
[----:B------:R-:W-:Y:S01]  /*81f0*/  FMUL R7, R38, R7 ;  /* 0x0000000726077220 */ /* 0x000fe20000400000 */
[----:B------:R-:W-:Y:S01]  /*8200*/  LOP3.LUT R58, R64, 0xffff0000, RZ, 0xc0, !PT ;  /* 0xffff0000403a7812 */ /* 0x000fe200078ec0ff */
[----:B------:R-:W-:Y:S01]  /*8210*/  FFMA R4, R41, R40, R4 ;  /* 0x0000002829047223 */ /* 0x000fe20000000004 */
[----:B------:R-:W-:Y:S01]  /*8220*/  SHF.L.U32 R59, R65, 0x10, RZ ;  /* 0x00000010413b7819 */ /* 0x000fe200000006ff */
[C---:B------:R-:W-:Y:S01]  /*8230*/  FMUL R8, R38.reuse, R8 ;  /* 0x0000000826087220 */ /* 0x040fe20000400000 */
[----:B------:R-:W-:Y:S01]  /*8240*/  LOP3.LUT R89, R89, 0xfefffff8, RZ, 0xc0, !PT ;  /* 0xfefffff859597812 */ /* 0x000fe200078ec0ff */
[----:B------:R-:W-:Y:S01]  /*8250*/  FFMA R5, R41, R42, R5 ;  /* 0x0000002a29057223 */ /* 0x000fe20000000005 */
[----:B------:R-:W-:Y:S01]  /*8260*/  LOP3.LUT R60, R65, 0xffff0000, RZ, 0xc0, !PT ;  /* 0xffff0000413c7812 */ /* 0x000fe200078ec0ff */
[----:B------:R-:W-:Y:S01]  /*8270*/  FMUL R9, R38, R9 ;  /* 0x0000000926097220 */ /* 0x000fe20000400000 */
[----:B------:R-:W-:Y:S01]  /*8280*/  SHF.L.U32 R61, R66, 0x10, RZ ;  /* 0x00000010423d7819 */ /* 0x000fe200000006ff */
[----:B------:R1:W-:Y:S01]  /*8290*/  SYNCS.ARRIVE.TRANS64.RED.A1T0 RZ, [R89+URZ], RZ ;  /* 0x000000ff59ff79a7 */ /* 0x0003e200081004ff */
[----:B------:R-:W-:Y:S01]  /*82a0*/  F2FP.BF16.F32.PACK_AB R80, R5, R4 ;  /* 0x000000040550723e */ /* 0x000fe200000010ff */
[C---:B------:R-:W-:Y:S01]  /*82b0*/  FFMA R6, R41.reuse, R43, R6 ;  /* 0x0000002b29067223 */ /* 0x040fe20000000006 */
[----:B------:R-:W-:Y:S01]  /*82c0*/  IADD3 R117, PT, PT, R96, R103, RZ ;  /* 0x0000006760757210 */ /* 0x000fe20007ffe0ff */
[C---:B------:R-:W-:Y:S01]  /*82d0*/  FFMA R7, R41.reuse, R44, R7 ;  /* 0x0000002c29077223 */ /* 0x040fe20000000007 */
[C---:B------:R-:W-:Y:S01]  /*82e0*/  FFMA R8, R41.reuse, R45, R8 ;  /* 0x0000002d29087223 */ /* 0x040fe20000000008 */
[----:B------:R-:W-:Y:S01]  /*82f0*/  FFMA R9, R41, R46, R9 ;  /* 0x0000002e29097223 */ /* 0x000fe20000000009 */
[----:B------:R-:W-:Y:S01]  /*8300*/  FMUL R10, R38, R10 ;  /* 0x0000000a260a7220 */ /* 0x000fe20000400000 */
[----:B------:R-:W-:Y:S01]  /*8310*/  LOP3.LUT R62, R66, 0xffff0000, RZ, 0xc0, !PT ;  /* 0xffff0000423e7812 */ /* 0x000fe200078ec0ff */
[C---:B------:R-:W-:Y:S01]  /*8320*/  FMUL R11, R38.reuse, R11 ;  /* 0x0000000b260b7220 */ /* 0x040fe20000400000 */
[----:B------:R-:W-:Y:S01]  /*8330*/  F2FP.BF16.F32.PACK_AB R81, R7, R6 ;  /* 0x000000060751723e */ /* 0x000fe200000010ff */
[----:B------:R-:W-:Y:S01]  /*8340*/  FFMA R10, R41, R47, R10 ;  /* 0x0000002f290a7223 */ /* 0x000fe2000000000a */
[----:B------:R-:W-:Y:S01]  /*8350*/  F2FP.BF16.F32.PACK_AB R82, R9, R8 ;  /* 0x000000080952723e */ /* 0x000fe200000010ff */
[----:B------:R-:W-:Y:S01]  /*8360*/  FFMA R11, R41, R48, R11 ;  /* 0x00000030290b7223 */ /* 0x000fe2000000000b */
[C---:B------:R-:W-:Y:S01]  /*8370*/  FMUL R0, R38.reuse, R12 ;  /* 0x0000000c26007220 */ /* 0x040fe20000400000 */
[C---:B------:R-:W-:Y:S01]  /*8380*/  FMUL R2, R38.reuse, R13 ;  /* 0x0000000d26027220 */ /* 0x040fe20000400000 */
[C---:B------:R-:W-:Y:S01]  /*8390*/  FMUL R3, R38.reuse, R14 ;  /* 0x0000000e26037220 */ /* 0x040fe20000400000 */
[----:B------:R-:W-:Y:S01]  /*83a0*/  SHF.L.U32 R63, R67, 0x10, RZ ;  /* 0x00000010433f7819 */ /* 0x000fe200000006ff */
[----:B------:R-:W-:Y:S01]  /*83b0*/  FFMA R0, R41, R49, R0 ;  /* 0x0000003129007223 */ /* 0x000fe20000000000 */
[----:B------:R-:W-:Y:S01]  /*83c0*/  F2FP.BF16.F32.PACK_AB R83, R11, R10 ;  /* 0x0000000a0b53723e */ /* 0x000fe200000010ff */
[----:B------:R-:W-:Y:S01]  /*83d0*/  FFMA R2, R41, R51, R2 ;  /* 0x0000003329027223 */ /* 0x000fe20000000002 */
[C---:B------:R-:W-:Y:S01]  /*83e0*/  FMUL R15, R38.reuse, R15 ;  /* 0x0000000f260f7220 */ /* 0x040fe20000400000 */
[C---:B------:R-:W-:Y:S01]  /*83f0*/  FMUL R12, R38.reuse, R16 ;  /* 0x00000010260c7220 */ /* 0x040fe20000400000 */
[----:B------:R-:W-:Y:S01]  /*8400*/  FMUL R13, R38, R17 ;  /* 0x00000011260d7220 */ /* 0x000fe20000400000 */
[----:B------:R1:W-:Y:S01]  /*8410*/  STS.128 [R97+UR4], R80 ;  /* 0x0000005061007988 */ /* 0x0003e20008000c04 */
[----:B------:R-:W-:Y:S01]  /*8420*/  LOP3.LUT R64, R67, 0xffff0000, RZ, 0xc0, !PT ;  /* 0xffff000043407812 */ /* 0x000fe200078ec0ff */
[C---:B------:R-:W-:Y:S01]  /*8430*/  FFMA R3, R41.reuse, R50, R3 ;  /* 0x0000003229037223 */ /* 0x040fe20000000003 */
[----:B------:R-:W-:Y:S01]  /*8440*/  SHF.L.U32 R65, R72, 0x10, RZ ;  /* 0x0000001048417819 */ /* 0x000fe200000006ff */
[C---:B------:R-:W-:Y:S01]  /*8450*/  FFMA R15, R41.reuse, R52, R15 ;  /* 0x00000034290f7223 */ /* 0x040fe2000000000f */
[----:B------:R-:W-:Y:S01]  /*8460*/  F2FP.BF16.F32.PACK_AB R104, R2, R0 ;  /* 0x000000000268723e */ /* 0x000fe200000010ff */
[C---:B------:R-:W-:Y:S01]  /*8470*/  FFMA R12, R41.reuse, R53, R12 ;  /* 0x00000035290c7223 */ /* 0x040fe2000000000c */
[C---:B------:R-:W-:Y:S01]  /*8480*/  FFMA R13, R41.reuse, R54, R13 ;  /* 0x00000036290d7223 */ /* 0x040fe2000000000d */
[C---:B------:R-:W-:Y:S01]  /*8490*/  FMUL R14, R38.reuse, R18 ;  /* 0x00000012260e7220 */ /* 0x040fe20000400000 */
[C---:B------:R-:W-:Y:S01]  /*84a0*/  FMUL R19, R38.reuse, R19 ;  /* 0x0000001326137220 */ /* 0x040fe20000400000 */
[C---:B------:R-:W-:Y:S01]  /*84b0*/  FMUL R16, R38.reuse, R20 ;  /* 0x0000001426107220 */ /* 0x040fe20000400000 */
[C---:B------:R-:W-:Y:S01]  /*84c0*/  FMUL R17, R38.reuse, R21 ;  /* 0x0000001526117220 */ /* 0x040fe20000400000 */
[C---:B------:R-:W-:Y:S01]  /*84d0*/  FFMA R14, R41.reuse, R55, R14 ;  /* 0x00000037290e7223 */ /* 0x040fe2000000000e */
        /* <DEDUP_REMOVED lines=9> */
[----:B------:R-:W-:Y:S01]  /*8570*/  FFMA R23, R41, R60, R23 ;  /* 0x0000003c29177223 */ /* 0x000fe20000000017 */
[C---:B------:R-:W-:Y:S01]  /*8580*/  FMUL R27, R38.reuse, R27 ;  /* 0x0000001b261b7220 */ /* 0x040fe20000400000 */
[----:B------:R-:W-:Y:S01]  /*8590*/  F2FP.BF16.F32.PACK_AB R105, R15, R3 ;  /* 0x000000030f69723e */ /* 0x000fe200000010ff */
[----:B------:R-:W-:Y:S01]  /*85a0*/  FFMA R20, R41, R61, R20 ;  /* 0x0000003d29147223 */ /* 0x000fe20000000014 */
[----:B------:R-:W-:Y:S01]  /*85b0*/  F2FP.BF16.F32.PACK_AB R106, R13, R12 ;  /* 0x0000000c0d6a723e */ /* 0x000fe200000010ff */
[----:B------:R-:W-:Y:S01]  /*85c0*/  FMUL R24, R38, R28 ;  /* 0x0000001c26187220 */ /* 0x000fe20000400000 */
[----:B------:R-:W-:Y:S01]  /*85d0*/  F2FP.BF16.F32.PACK_AB R107, R19, R14 ;  /* 0x0000000e136b723e */ /* 0x000fe200000010ff */
[----:B------:R-:W-:Y:S01]  /*85e0*/  FFMA R21, R41, R62, R21 ;  /* 0x0000003e29157223 */ /* 0x000fe20000000015 */
[----:B------:R-:W-:Y:S01]  /*85f0*/  LOP3.LUT R66, R72, 0xffff0000, RZ, 0xc0, !PT ;  /* 0xffff000048427812 */ /* 0x000fe200078ec0ff */
[C---:B------:R-:W-:Y:S01]  /*8600*/  FMUL R25, R38.reuse, R29 ;  /* 0x0000001d26197220 */ /* 0x040fe20000400000 */
[----:B------:R-:W-:Y:S01]  /*8610*/  SHF.L.U32 R67, R73, 0x10, RZ ;  /* 0x0000001049437819 */ /* 0x000fe200000006ff */
[----:B------:R1:W-:Y:S01]  /*8620*/  STS.128 [R103+0x10], R104 ;  /* 0x0000106867007388 */ /* 0x0003e20000000c00 */
[----:B------:R-:W-:Y:S01]  /*8630*/  FFMA R22, R41, R63, R22 ;  /* 0x0000003f29167223 */ /* 0x000fe20000000016 */
[----:B------:R-:W-:Y:S01]  /*8640*/  LOP3.LUT R68, R73, 0xffff0000, RZ, 0xc0, !PT ;  /* 0xffff000049447812 */ /* 0x000fe200078ec0ff */
[----:B------:R-:W-:Y:S01]  /*8650*/  FMUL R26, R38, R30 ;  /* 0x0000001e261a7220 */ /* 0x000fe20000400000 */
[C---:B------:R-:W-:Y:S01]  /*8660*/  FFMA R27, R41.reuse, R64, R27 ;  /* 0x00000040291b7223 */ /* 0x040fe2000000001b */
[----:B------:R-:W-:Y:S01]  /*8670*/  SHF.L.U32 R69, R74, 0x10, RZ ;  /* 0x000000104a457819 */ /* 0x000fe200000006ff */
[----:B------:R-:W-:Y:S01]  /*8680*/  FMUL R31, R38, R31 ;  /* 0x0000001f261f7220 */ /* 0x000fe20000400000 */
[C---:B------:R-:W-:Y:S01]  /*8690*/  FFMA R24, R41.reuse, R65, R24 ;  /* 0x0000004129187223 */ /* 0x040fe20000000018 */
[----:B------:R-:W-:Y:S01]  /*86a0*/  LOP3.LUT R70, R74, 0xffff0000, RZ, 0xc0, !PT ;  /* 0xffff00004a467812 */ /* 0x000fe200078ec0ff */
[C---:B------:R-:W-:Y:S01]  /*86b0*/  FMUL R28, R38.reuse, R32 ;  /* 0x00000020261c7220 */ /* 0x040fe20000400000 */
[----:B------:R-:W-:Y:S01]  /*86c0*/  FFMA R25, R41, R66, R25 ;  /* 0x0000004229197223 */ /* 0x000fe20000000019 */
[----:B------:R-:W-:Y:S01]  /*86d0*/  SHF.L.U32 R71, R75, 0x10, RZ ;  /* 0x000000104b477819 */ /* 0x000fe200000006ff */
[C---:B------:R-:W-:Y:S01]  /*86e0*/  FMUL R29, R38.reuse, R33 ;  /* 0x00000021261d7220 */ /* 0x040fe20000400000 */
[----:B------:R-:W-:Y:S01]  /*86f0*/  FFMA R26, R41, R67, R26 ;  /* 0x00000043291a7223 */ /* 0x000fe2000000001a */
[----:B------:R-:W-:Y:S01]  /*8700*/  LOP3.LUT R72, R75, 0xffff0000, RZ, 0xc0, !PT ;  /* 0xffff00004b487812 */ /* 0x000fe200078ec0ff */
        /* <DEDUP_REMOVED lines=8> */
[----:B------:R-:W-:Y:S01]  /*8790*/  FFMA R30, R41, R71, R30 ;  /* 0x00000047291e7223 */ /* 0x000fe2000000001e */
[----:B------:R-:W-:Y:S01]  /*87a0*/  F2FP.BF16.F32.PACK_AB R111, R27, R22 ;  /* 0x000000161b6f723e */ /* 0x000fe200000010ff */
[----:B------:R-:W-:Y:S01]  /*87b0*/  FFMA R35, R41, R72, R35 ;  /* 0x0000004829237223 */ /* 0x000fe20000000023 */
[----:B------:R-:W-:Y:S02]  /*87c0*/  F2FP.BF16.F32.PACK_AB R112, R25, R24 ;  /* 0x000000181970723e */ /* 0x000fe400000010ff */
[----:B------:R-:W-:Y:S01]  /*87d0*/  F2FP.BF16.F32.PACK_AB R113, R31, R26 ;  /* 0x0000001a1f71723e */ /* 0x000fe200000010ff */
[----:B------:R1:W-:Y:S01]  /*87e0*/  STS.128 [R116+0x20], R108 ;  /* 0x0000206c74007388 */ /* 0x0003e20000000c00 */
        /* <DEDUP_REMOVED lines=8> */
[----:B--2---:R-:W2:Y:S02]  /*8870*/  FENCE.VIEW.ASYNC.S ;  /* 0x00000000000073c6 */ /* 0x004ea40000000000 */
[----:B--2---:R-:W-:Y:S06]  /*8880*/  BAR.SYNC.DEFER_BLOCKING 0x1, 0x80 ;  /* 0x0042000000007b1d */ /* 0x004fec0000010000 */
[----:B------:R-:W-:Y:S05]  /*8890*/  @P0 BRA `(.L_x_141) ;  /* 0x0000000000240947 */ /* 0x000fea0003800000 */
[----:B------:R-:W2:Y:S01]  /*88a0*/  LDCU.64 UR10, c[0x0][0x348] ;  /* 0x00006900ff0a77ac */ /* 0x000ea20008000a00 */
[----:B------:R-:W-:Y:S02]  /*88b0*/  UIADD3 UR9, UPT, UPT, UR49, 0x20, URZ ;  /* 0x0000002031097890 */ /* 0x000fe4000fffe0ff */
[----:B------:R-:W-:Y:S02]  /*88c0*/  UIADD3 UR8, UPT, UPT, UR47, 0x400, UR4 ;  /* 0x000004002f087890 */ /* 0x000fe4000fffe004 */
[----:B--2---:R-:W-:Y:S03]  /*88d0*/  UIADD3 UR6, UP0, UPT, UR10, 0x680, URZ ;  /* 0x000006800a067890 */ /* 0x004fe6000ff1e0ff */
[----:B------:R-:W-:Y:S01]  /*88e0*/  UMOV UR10, UR50 ;  /* 0x00000032000a7c82 */ /* 0x000fe20008000000 */
[----:B------:R-:W-:Y:S03]  /*88f0*/  UIADD3.X UR7, UPT, UPT, URZ, UR11, URZ, UP0, !UPT ;  /* 0x0000000bff077290 */ /* 0x000fe600087fe4ff */
[----:B------:R-:W-:Y:S06]  /*8900*/  UMOV UR11, UR36 ;  /* 0x00000024000b7c82 */ /* 0x000fec0008000000 */
[----:B------:R2:W-:Y:S02]  /*8910*/  UTMASTG.3D [UR8], [UR6] ;  /* 0x00000008060073b5 */ /* 0x0005e40008010000 */
[----:B--2---:R0:W-:Y:S02]  /*8920*/  UTMACMDFLUSH ;  /* 0x00000000000079b7 */ /* 0x0041e40000000000 */
.L_x_141:
[----:B------:R-:W-:Y:S05]  /*8930*/  BSYNC.RECONVERGENT B0 ;  /* 0x0000000000007941 */ /* 0x000fea0003800200 */
.L_x_140:
[----:B------:R-:W-:Y:S01]  /*8940*/  UIADD3 UR4, UPT, UPT, UR45, 0x1, URZ ;  /* 0x000000012d047890 */ /* 0x000fe2000fffe0ff */
[----:B------:R-:W-:Y:S03]  /*8950*/  BSSY.RECONVERGENT B0, `(.L_x_142) ;  /* 0x0000008000007945 */ /* 0x000fe60003800200 */
[----:B------:R-:W-:Y:S04]  /*8960*/  UISETP.NE.AND UP0, UPT, UR4, 0x3, UPT ;  /* 0x000000030400788c */ /* 0x000fe8000bf05270 */
[----:B------:R-:W-:Y:S02]  /*8970*/  UISETP.EQ.XOR UP1, UPT, UR44, 0x3, !UP0 ;  /* 0x000000032c00788c */ /* 0x000fe4000c722a70 */
[----:B------:R-:W-:Y:S02]  /*8980*/  USEL UR46, UR4, URZ, UP0 ;  /* 0x000000ff042e7287 */ /* 0x000fe40008000000 */
[----:B------:R-:W-:Y:S04]  /*8990*/  USEL UR5, URZ, 0x1, !UP1 ;  /* 0x00000001ff057887 */ /* 0x000fe8000c800000 */
[----:B------:R-:W-:Y:S01]  /*89a0*/  ULOP3.LUT UR54, UR54, UR5, URZ, 0x3c, !UPT ;  /* 0x0000000536367292 */ /* 0x000fe2000f8e3cff */
[----:B------:R-:W-:Y:S11]  /*89b0*/  @P0 BRA `(.L_x_143) ;  /* 0x0000000000040947 */ /* 0x000ff60003800000 */
[----:B------:R-:W-:Y:S04]  /*89c0*/  DEPBAR.LE SB0, 0x1 ;  /* 0x000080400000791a */ /* 0x000fe80000000000 */
.L_x_143:
[----:B------:R-:W-:Y:S05]  /*89d0*/  BSYNC.RECONVERGENT B0 ;  /* 0x0000000000007941 */ /* 0x000fea0003800200 */
.L_x_142:
[----:B------:R-:W-:Y:S01]  /*89e0*/  BAR.SYNC.DEFER_BLOCKING 0x1, 0x80 ;  /* 0x0042000000007b1d */ /* 0x000fe20000010000 */
[----:B------:R-:W-:Y:S01]  /*89f0*/  UISETP.NE.AND UP0, UPT, UR53, -0x2, UPT ;  /* 0xfffffffe3500788c */ /* 0x000fe2000bf05270 */
[----:B------:R-:W-:Y:S08]  /*8a00*/  IADD3 R0, PT, PT, R36, 0x1, RZ ;  /* 0x0000000124007810 */ /* 0x000ff00007ffe0ff */
[----:B------:R-:W-:Y:S05]  /*8a10*/  BRA.U !UP0, `(.L_x_144) ;  /* 0x0000000108287547 */ /* 0x000fea000b800000 */
[----:B------:R-:W2:Y:S01]  /*8a20*/  S2R R2, SR_CgaCtaId ;  /* 0x0000000000027919 */ /* 0x000ea20000008800 */
[----:B------:R-:W-:Y:S01]  /*8a30*/  ISETP.NE.AND P0, PT, R102, RZ, PT ;  /* 0x000000ff6600720c */ /* 0x000fe20003f05270 */
[----:B------:R-:W-:Y:S01]  /*8a40*/  IMAD.U32 R3, RZ, RZ, UR52 ;  /* 0x00000034ff037e24 */ /* 0x000fe2000f8e00ff */
[----:B------:R-:W-:Y:S04]  /*8a50*/  UIADD3 UR4, UPT, UPT, UR52, 0x1, URZ ;  /* 0x0000000134047890 */ /* 0x000fe8000fffe0ff */
[----:B------:R-:W-:Y:S04]  /*8a60*/  UISETP.NE.AND UP0, UPT, UR4, 0x3, UPT ;  /* 0x000000030400788c */ /* 0x000fe8000bf05270 */
[----:B------:R-:W-:Y:S03]  /*8a70*/  USEL UR52, UR4, URZ, UP0 ;  /* 0x000000ff04347287 */ /* 0x000fe60008000000 */
[----:B------:R-:W-:Y:S05]  /*8a80*/  @P0 LEA R3, R3, UR47, 0x3 ;  /* 0x0000002f03030c11 */ /* 0x000fea000f8e18ff */
[----:B------:R-:W-:Y:S05]  /*8a90*/  @P0 VIADD R3, R3, 0x158 ;  /* 0x0000015803030836 */ /* 0x000fea0000000000 */
[----:B--2---:R-:W-:Y:S04]  /*8aa0*/  @P0 PRMT R2, R2, 0x654, R3 ;  /* 0x0000065402020816 */ /* 0x004fe80000000003 */
[----:B------:R2:W-:Y:S03]  /*8ab0*/  @P0 SYNCS.ARRIVE.TRANS64.RED.A1T0 RZ, [R2+URZ], RZ ;  /* 0x000000ff02ff09a7 */ /* 0x0005e600081004ff */
.L_x_144:
[----:B------:R-:W-:Y:S01]  /*8ac0*/  R2UR UR6, R101 ;  /* 0x00000000650672ca */ /* 0x000fe200000e0000 */
[----:B------:R-:W-:Y:S01]  /*8ad0*/  UIADD3 UR53, UPT, UPT, UR53, 0x2, URZ ;  /* 0x0000000235357890 */ /* 0x000fe2000fffe0ff */
[----:B------:R-:W-:Y:S01]  /*8ae0*/  R2UR UR5, R86 ;  /* 0x00000000560572ca */ /* 0x000fe200000e0000 */
[----:B------:R-:W-:Y:S01]  /*8af0*/  UMOV UR36, UR63 ;  /* 0x0000003f00247c82 */ /* 0x000fe20008000000 */
[----:B------:R-:W-:Y:S02]  /*8b00*/  R2UR UR4, R87 ;  /* 0x00000000570472ca */ /* 0x000fe400000e0000 */
[----:B------:R-:W-:Y:S02]  /*8b10*/  ISETP.NE.AND P0, PT, R91, 0x2, PT ;  /* 0x000000025b00780c */ /* 0x000fe40003f05270 */
[----:B------:R-:W-:Y:S02]  /*8b20*/  ISETP.NE.AND P1, PT, R0, 0x4, PT ;  /* 0x000000040000780c */ /* 0x000fe40003f25270 */
[----:B------:R-:W-:Y:S02]  /*8b30*/  SEL R3, RZ, 0x1, P0 ;  /* 0x00000001ff037807 */ /* 0x000fe40000000000 */
[----:B--2---:R-:W-:Y:S01]  /*8b40*/  SEL R2, RZ, 0x1, P1 ;  /* 0x00000001ff027807 */ /* 0x004fe20000800000 */
[----:B------:R-:W-:Y:S01]  /*8b50*/  UISETP.NE.AND UP0, UPT, UR6, URZ, UPT ;  /* 0x000000ff0600728c */ /* 0x000fe2000bf05270 */
[----:B------:R-:W-:Y:S01]  /*8b60*/  LOP3.LUT R94, R94, R3, RZ, 0x3c, !PT ;  /* 0x000000035e5e7212 */ /* 0x000fe200078e3cff */
[----:B------:R-:W-:Y:S01]  /*8b70*/  UIADD3 UR32, UPT, UPT, UR37, UR5, URZ ;  /* 0x0000000525207290 */ /* 0x000fe2000fffe0ff */
[----:B------:R-:W-:Y:S01]  /*8b80*/  LOP3.LUT R95, R95, R2, RZ, 0x3c, !PT ;  /* 0x000000025f5f7212 */ /* 0x000fe200078e3cff */
[----:B------:R-:W-:Y:S01]  /*8b90*/  UIADD3 UR25, UPT, UPT, UR38, UR4, URZ ;  /* 0x0000000426197290 */ /* 0x000fe2000fffe0ff */
[----:B------:R-:W-:Y:S02]  /*8ba0*/  SEL R91, R91, RZ, P0 ;  /* 0x000000ff5b5b7207 */ /* 0x000fe40000000000 */
[----:B------:R-:W-:Y:S02]  /*8bb0*/  SEL R36, R0, RZ, P1 ;  /* 0x000000ff00247207 */ /* 0x000fe40000800000 */
[----:B------:R-:W-:Y:S07]  /*8bc0*/  BRA.U UP0, `(.L_x_145) ;  /* 0xffffffd500887547 */ /* 0x000fee000b83ffff */
[----:B------:R-:W-:-:S13]  /*8bd0*/  R2UR UR4, R88 ;  /* 0x00000000580472ca */ /* 0x000fda00000e0000 */
[----:B------:R-:W-:-:S09]  /*8be0*/  UISETP.NE.AND UP0, UPT, UR4, URZ, UPT ;  /* 0x000000ff0400728c */ /* 0x000fd2000bf05270 */
[----:B------:R-:W-:Y:S05]  /*8bf0*/  BRA.U !UP0, `(.L_x_146) ;  /* 0x0000000108487547 */ /* 0x000fea000b800000 */
[----:B------:R-:W2:Y:S02]  /*8c00*/  LDCU.64 UR4, c[0x0][0x890] ;  /* 0x00011200ff0477ac */ /* 0x000ea40008000a00 */
[----:B--2---:R-:W-:-:S04]  /*8c10*/  UISETP.NE.U32.AND UP0, UPT, UR4, URZ, UPT ;  /* 0x000000ff0400728c */ /* 0x004fc8000bf05070 */
[----:B------:R-:W-:-:S09]  /*8c20*/  UISETP.NE.AND.EX UP0, UPT, UR5, URZ, UPT, UP0 ;  /* 0x000000ff0500728c */ /* 0x000fd2000bf05300 */
[----:B------:R-:W-:Y:S05]  /*8c30*/  BRA.U UP0, `(.L_x_147) ;  /* 0x00000001000c7547 */ /* 0x000fea000b800000 */
[----:B------:R-:W-:-:S13]  /*8c40*/  FSETP.NEU.AND P0, PT, R41, RZ, PT ;  /* 0x000000ff2900720b */ /* 0x000fda0003f0d000 */
[----:B------:R-:W-:Y:S05]  /*8c50*/  @!P0 EXIT ;  /* 0x000000000000894d */ /* 0x000fea0003800000 */
[----:B------:R-:W-:Y:S05]  /*8c60*/  BRA `(.L_x_146) ;  /* 0x00000000002c7947 */ /* 0x000fea0003800000 */
.L_x_147:
[----:B------:R-:W-:Y:S01]  /*8c70*/  ISETP.NE.AND P0, PT, R90, RZ, PT ;  /* 0x000000ff5a00720c */ /* 0x000fe20003f05270 */
[----:B------:R-:W-:-:S12]  /*8c80*/  BSSY.RECONVERGENT B0, `(.L_x_146) ;  /* 0x0000009000007945 */ /* 0x000fd80003800200 */
[----:B------:R-:W-:Y:S05]  /*8c90*/  @P0 BRA `(.L_x_148) ;  /* 0x0000000000140947 */ /* 0x000fea0003800000 */
[----:B------:R-:W2:Y:S02]  /*8ca0*/  LDCU.64 UR4, c[0x0][0x888] ;  /* 0x00011100ff0477ac */ /* 0x000ea40008000a00 */
[----:B--2---:R-:W-:-:S04]  /*8cb0*/  ISETP.NE.U32.AND P0, PT, RZ, UR4, PT ;  /* 0x00000004ff007c0c */ /* 0x004fc8000bf05070 */
[----:B------:R-:W-:-:S13]  /*8cc0*/  ISETP.NE.AND.EX P0, PT, RZ, UR5, PT, P0 ;  /* 0x00000005ff007c0c */ /* 0x000fda000bf05300 */
[----:B------:R-:W-:Y:S05]  /*8cd0*/  @!P0 EXIT ;  /* 0x000000000000894d */ /* 0x000fea0003800000 */
[----:B------:R-:W-:Y:S05]  /*8ce0*/  BRA `(.L_x_149) ;  /* 0x0000000000087947 */ /* 0x000fea0003800000 */
.L_x_148:
[----:B------:R-:W-:-:S13]  /*8cf0*/  FSETP.NEU.AND P0, PT, R41, RZ, PT ;  /* 0x000000ff2900720b */ /* 0x000fda0003f0d000 */
[----:B------:R-:W-:Y:S05]  /*8d00*/  @!P0 EXIT ;  /* 0x000000000000894d */ /* 0x000fea0003800000 */
.L_x_149:
[----:B------:R-:W-:Y:S05]  /*8d10*/  BSYNC.RECONVERGENT B0 ;  /* 0x0000000000007941 */ /* 0x000fea0003800200 */
.L_x_146:
[----:B------:R-:W2:Y:S01]  /*8d20*/  S2UR UR5, SR_CgaCtaId ;  /* 0x00000000000579c3 */ /* 0x000ea20000008800 */
[----:B------:R-:W-:Y:S01]  /*8d30*/  ULEA UR4, UR52, UR47, 0x3 ;  /* 0x0000002f34047291 */ /* 0x000fe2000f8e18ff */
[----:B------:R-:W-:-:S04]  /*8d40*/  DEPBAR.LE SB0, 0x0 ;  /* 0x000080000000791a */ /* 0x000fc80000000000 */
[----:B------:R-:W-:-:S04]  /*8d50*/  UIADD3 UR4, UPT, UPT, UR4, 0x158, URZ ;  /* 0x0000015804047890 */ /* 0x000fc8000fffe0ff */
[----:B--2---:R-:W-:-:S09]  /*8d60*/  UPRMT UR4, UR5, 0x654, UR4 ;  /* 0x0000065405047896 */ /* 0x004fd20008000004 */
[----:B------:R-:W-:Y:S01]  /*8d70*/  SYNCS.ARRIVE.TRANS64.RED.A1T0 RZ, [UR4], RZ ;  /* 0x000000ffffff79a7 */ /* 0x000fe20008100404 */
[----:B------:R-:W-:Y:S05]  /*8d80*/  EXIT ;  /* 0x000000000000794d */ /* 0x000fea0003800000 */
.L_x_25:
[----:B-1----:R1:W2:Y:S02]  /*8d90*/  SYNCS.PHASECHK.TRANS64.TRYWAIT P0, [R0+URZ+0x1f0], R3 ;  /* 0x0001f003000075a7 */ /* 0x0022a400080011ff */
[----:B--2---:R-:W-:Y:S05]  /*8da0*/  @!P0 NANOSLEEP.SYNCS 0x989680 ;  /* 0x009896800000895d */ /* 0x004fea0003900000 */
[----:B------:R-:W2:Y:S02]  /*8db0*/  @!P0 SYNCS.PHASECHK.TRANS64 P0, [R0+URZ+0x1f0], R3 ;  /* 0x0001f003000085a7 */ /* 0x000ea400080010ff */
[----:B--2---:R-:W-:Y:S05]  /*8dc0*/  @!P0 BRA `(.L_x_25) ;  /* 0xfffffffc00f08947 */ /* 0x004fea000383ffff */
[----:B------:R-:W-:Y:S05]  /*8dd0*/  BRA `(.L_x_150) ;  /* 0xffffff8c00cc7947 */ /* 0x000fea000383ffff */
.L_x_28:
[----:B-1----:R-:W-:-:S07]  /*8de0*/  MOV R0, UR33 ;  /* 0x0000002100007c02 */ /* 0x002fce0008000f00 */
.L_x_151:
[----:B-1----:R1:W2:Y:S02]  /*8df0*/  SYNCS.PHASECHK.TRANS64.TRYWAIT P0, [R0+URZ+0xa0], R3 ;  /* 0x0000a003000075a7 */ /* 0x0022a400080011ff */
[----:B--2---:R-:W-:Y:S05]  /*8e00*/  @!P0 NANOSLEEP.SYNCS 0x989680 ;  /* 0x009896800000895d */ /* 0x004fea0003900000 */
[----:B------:R-:W2:Y:S02]  /*8e10*/  @!P0 SYNCS.PHASECHK.TRANS64 P0, [R0+URZ+0xa0], R3 ;  /* 0x0000a003000085a7 */ /* 0x000ea400080010ff */
[----:B--2---:R-:W-:Y:S05]  /*8e20*/  @!P0 BRA `(.L_x_151) ;  /* 0xfffffffc00f08947 */ /* 0x004fea000383ffff */
[----:B------:R-:W-:Y:S05]  /*8e30*/  BRA `(.L_x_27) ;  /* 0xffffff90001c7947 */ /* 0x000fea000383ffff */
.L_x_35:
[----:B-1----:R-:W-:-:S07]  /*8e40*/  MOV R0, UR17 ;  /* 0x0000001100007c02 */ /* 0x002fce0008000f00 */
.L_x_152:
[----:B-1----:R1:W2:Y:S02]  /*8e50*/  SYNCS.PHASECHK.TRANS64.TRYWAIT P0, [R0+URZ+0xa0], R3 ;  /* 0x0000a003000075a7 */ /* 0x0022a400080011ff */
[----:B--2---:R-:W-:Y:S05]  /*8e60*/  @!P0 NANOSLEEP.SYNCS 0x989680 ;  /* 0x009896800000895d */ /* 0x004fea0003900000 */
[----:B------:R-:W2:Y:S02]  /*8e70*/  @!P0 SYNCS.PHASECHK.TRANS64 P0, [R0+URZ+0xa0], R3 ;  /* 0x0000a003000085a7 */ /* 0x000ea400080010ff */
[----:B--2---:R-:W-:Y:S05]  /*8e80*/  @!P0 BRA `(.L_x_152) ;  /* 0xfffffffc00f08947 */ /* 0x004fea000383ffff */
[----:B------:R-:W-:Y:S05]  /*8e90*/  BRA `(.L_x_34) ;  /* 0xffffff9000e07947 */ /* 0x000fea000383ffff */
.L_x_40:
[----:B-1----:R1:W2:Y:S02]  /*8ea0*/  SYNCS.PHASECHK.TRANS64.TRYWAIT P0, [R3+URZ+0x180], R0 ;  /* 0x00018000030075a7 */ /* 0x0022a400080011ff */
[----:B--2---:R-:W-:Y:S05]  /*8eb0*/  @!P0 NANOSLEEP.SYNCS 0x989680 ;  /* 0x009896800000895d */ /* 0x004fea0003900000 */
[----:B------:R-:W2:Y:S02]  /*8ec0*/  @!P0 SYNCS.PHASECHK.TRANS64 P0, [R3+URZ+0x180], R0 ;  /* 0x00018000030085a7 */ /* 0x000ea400080010ff */
[----:B--2---:R-:W-:Y:S05]  /*8ed0*/  @!P0 BRA `(.L_x_40) ;  /* 0xfffffffc00f08947 */ /* 0x004fea000383ffff */
[----:B------:R-:W-:Y:S05]  /*8ee0*/  BRA `(.L_x_153) ;  /* 0xffffff9400847947 */ /* 0x000fea000383ffff */
.L_x_44:
[----:B-1----:R-:W-:-:S07]  /*8ef0*/  MOV R0, UR4 ;  /* 0x0000000400007c02 */ /* 0x002fce0008000f00 */
.L_x_154:
[----:B-1----:R1:W2:Y:S02]  /*8f00*/  SYNCS.PHASECHK.TRANS64.TRYWAIT P0, [R0+URZ], R3 ;  /* 0x00000003000075a7 */ /* 0x0022a400080011ff */
[----:B--2---:R-:W-:Y:S05]  /*8f10*/  @!P0 NANOSLEEP.SYNCS 0x989680 ;  /* 0x009896800000895d */ /* 0x004fea0003900000 */
[----:B------:R-:W2:Y:S02]  /*8f20*/  @!P0 SYNCS.PHASECHK.TRANS64 P0, [R0+URZ], R3 ;  /* 0x00000003000085a7 */ /* 0x000ea400080010ff */
[----:B--2---:R-:W-:Y:S05]  /*8f30*/  @!P0 BRA `(.L_x_154) ;  /* 0xfffffffc00f08947 */ /* 0x004fea000383ffff */
[----:B------:R-:W-:Y:S05]  /*8f40*/  BRA `(.L_x_155) ;  /* 0xffffff9c00307947 */ /* 0x000fea000383ffff */
.L_x_45:
[----:B------:R-:W-:-:S07]  /*8f50*/  MOV R0, UR5 ;  /* 0x0000000500007c02 */ /* 0x000fce0008000f00 */
.L_x_156:
[----:B-1----:R1:W2:Y:S02]  /*8f60*/  SYNCS.PHASECHK.TRANS64.TRYWAIT P0, [R0+URZ], R3 ;  /* 0x00000003000075a7 */ /* 0x0022a400080011ff */
[----:B--2---:R-:W-:Y:S05]  /*8f70*/  @!P0 NANOSLEEP.SYNCS 0x989680 ;  /* 0x009896800000895d */ /* 0x004fea0003900000 */
[----:B------:R-:W2:Y:S02]  /*8f80*/  @!P0 SYNCS.PHASECHK.TRANS64 P0, [R0+URZ], R3 ;  /* 0x00000003000085a7 */ /* 0x000ea400080010ff */
[----:B--2---:R-:W-:Y:S05]  /*8f90*/  @!P0 BRA `(.L_x_156) ;  /* 0xfffffffc00f08947 */ /* 0x004fea000383ffff */
[----:B------:R-:W-:Y:S05]  /*8fa0*/  BRA `(.L_x_157) ;  /* 0xffffff9c003c7947 */ /* 0x000fea000383ffff */
.L_x_46:
[----:B------:R-:W-:-:S07]  /*8fb0*/  MOV R0, UR5 ;  /* 0x0000000500007c02 */ /* 0x000fce0008000f00 */
.L_x_158:
[----:B-1----:R1:W2:Y:S02]  /*8fc0*/  SYNCS.PHASECHK.TRANS64.TRYWAIT P0, [R0+URZ], R3 ;  /* 0x00000003000075a7 */ /* 0x0022a400080011ff */
[----:B--2---:R-:W-:Y:S05]  /*8fd0*/  @!P0 NANOSLEEP.SYNCS 0x989680 ;  /* 0x009896800000895d */ /* 0x004fea0003900000 */
[----:B------:R-:W2:Y:S02]  /*8fe0*/  @!P0 SYNCS.PHASECHK.TRANS64 P0, [R0+URZ], R3 ;  /* 0x00000003000085a7 */ /* 0x000ea400080010ff */
[----:B--2---:R-:W-:Y:S05]  /*8ff0*/  @!P0 BRA `(.L_x_158) ;  /* 0xfffffffc00f08947 */ /* 0x004fea000383ffff */
[----:B------:R-:W-:Y:S05]  /*9000*/  BRA `(.L_x_159) ;  /* 0xffffff9c00487947 */ /* 0x000fea000383ffff */
.L_x_47:
[----:B------:R-:W-:-:S07]  /*9010*/  MOV R0, UR5 ;  /* 0x0000000500007c02 */ /* 0x000fce0008000f00 */
.L_x_160:
[----:B-1----:R1:W2:Y:S02]  /*9020*/  SYNCS.PHASECHK.TRANS64.TRYWAIT P0, [R0+URZ], R3 ;  /* 0x00000003000075a7 */ /* 0x0022a400080011ff */
[----:B--2---:R-:W-:Y:S05]  /*9030*/  @!P0 NANOSLEEP.SYNCS 0x989680 ;  /* 0x009896800000895d */ /* 0x004fea0003900000 */
[----:B------:R-:W2:Y:S02]  /*9040*/  @!P0 SYNCS.PHASECHK.TRANS64 P0, [R0+URZ], R3 ;  /* 0x00000003000085a7 */ /* 0x000ea400080010ff */
[----:B--2---:R-:W-:Y:S05]  /*9050*/  @!P0 BRA `(.L_x_160) ;  /* 0xfffffffc00f08947 */ /* 0x004fea000383ffff */
[----:B------:R-:W-:Y:S05]  /*9060*/  BRA `(.L_x_161) ;  /* 0xffffff9c00547947 */ /* 0x000fea000383ffff */
.L_x_48:
[----:B------:R-:W-:-:S07]  /*9070*/  MOV R0, UR5 ;  /* 0x0000000500007c02 */ /* 0x000fce0008000f00 */
.L_x_162:
[----:B-1----:R1:W2:Y:S02]  /*9080*/  SYNCS.PHASECHK.TRANS64.TRYWAIT P0, [R0+URZ], R3 ;  /* 0x00000003000075a7 */ /* 0x0022a400080011ff */
[----:B--2---:R-:W-:Y:S05]  /*9090*/  @!P0 NANOSLEEP.SYNCS 0x989680 ;  /* 0x009896800000895d */ /* 0x004fea0003900000 */
[----:B------:R-:W2:Y:S02]  /*90a0*/  @!P0 SYNCS.PHASECHK.TRANS64 P0, [R0+URZ], R3 ;  /* 0x00000003000085a7 */ /* 0x000ea400080010ff */
[----:B--2---:R-:W-:Y:S05]  /*90b0*/  @!P0 BRA `(.L_x_162) ;  /* 0xfffffffc00f08947 */ /* 0x004fea000383ffff */
[----:B------:R-:W-:Y:S05]  /*90c0*/  BRA `(.L_x_163) ;  /* 0xffffff9c00607947 */ /* 0x000fea000383ffff */
.L_x_49:
[----:B------:R-:W-:-:S07]  /*90d0*/  MOV R0, UR5 ;  /* 0x0000000500007c02 */ /* 0x000fce0008000f00 */
.L_x_164:
[----:B-1----:R1:W2:Y:S02]  /*90e0*/  SYNCS.PHASECHK.TRANS64.TRYWAIT P0, [R0+URZ], R3 ;  /* 0x00000003000075a7 */ /* 0x0022a400080011ff */
[----:B--2---:R-:W-:Y:S05]  /*90f0*/  @!P0 NANOSLEEP.SYNCS 0x989680 ;  /* 0x009896800000895d */ /* 0x004fea0003900000 */
[----:B------:R-:W2:Y:S02]  /*9100*/  @!P0 SYNCS.PHASECHK.TRANS64 P0, [R0+URZ], R3 ;  /* 0x00000003000085a7 */ /* 0x000ea400080010ff */
[----:B--2---:R-:W-:Y:S05]  /*9110*/  @!P0 BRA `(.L_x_164) ;  /* 0xfffffffc00f08947 */ /* 0x004fea000383ffff */
[----:B------:R-:W-:Y:S05]  /*9120*/  BRA `(.L_x_165) ;  /* 0xffffff9c006c7947 */ /* 0x000fea000383ffff */
.L_x_50:
[----:B------:R-:W-:-:S07]  /*9130*/  MOV R0, UR5 ;  /* 0x0000000500007c02 */ /* 0x000fce0008000f00 */
.L_x_166:
[----:B-1----:R1:W2:Y:S02]  /*9140*/  SYNCS.PHASECHK.TRANS64.TRYWAIT P0, [R0+URZ], R3 ;  /* 0x00000003000075a7 */ /* 0x0022a400080011ff */
[----:B--2---:R-:W-:Y:S05]  /*9150*/  @!P0 NANOSLEEP.SYNCS 0x989680 ;  /* 0x009896800000895d */ /* 0x004fea0003900000 */
[----:B------:R-:W2:Y:S02]  /*9160*/  @!P0 SYNCS.PHASECHK.TRANS64 P0, [R0+URZ], R3 ;  /* 0x00000003000085a7 */ /* 0x000ea400080010ff */
[----:B--2---:R-:W-:Y:S05]  /*9170*/  @!P0 BRA `(.L_x_166) ;  /* 0xfffffffc00f08947 */ /* 0x004fea000383ffff */
[----:B------:R-:W-:Y:S05]  /*9180*/  BRA `(.L_x_167) ;  /* 0xffffff9c00787947 */ /* 0x000fea000383ffff */
.L_x_51:
[----:B------:R-:W-:-:S07]  /*9190*/  MOV R0, UR5 ;  /* 0x0000000500007c02 */ /* 0x000fce0008000f00 */
.L_x_168:
[----:B-1----:R1:W2:Y:S02]  /*91a0*/  SYNCS.PHASECHK.TRANS64.TRYWAIT P0, [R0+URZ], R3 ;  /* 0x00000003000075a7 */ /* 0x0022a400080011ff */
[----:B--2---:R-:W-:Y:S05]  /*91b0*/  @!P0 NANOSLEEP.SYNCS 0x989680 ;  /* 0x009896800000895d */ /* 0x004fea0003900000 */
[----:B------:R-:W2:Y:S02]  /*91c0*/  @!P0 SYNCS.PHASECHK.TRANS64 P0, [R0+URZ], R3 ;  /* 0x00000003000085a7 */ /* 0x000ea400080010ff */
[----:B--2---:R-:W-:Y:S05]  /*91d0*/  @!P0 BRA `(.L_x_168) ;  /* 0xfffffffc00f08947 */ /* 0x004fea000383ffff */
[----:B------:R-:W-:Y:S05]  /*91e0*/  BRA `(.L_x_169) ;  /* 0xffffff9c00847947 */ /* 0x000fea000383ffff */
.L_x_52:
[----:B------:R-:W-:-:S07]  /*91f0*/  MOV R0, UR5 ;  /* 0x0000000500007c02 */ /* 0x000fce0008000f00 */
.L_x_170:
[----:B-1----:R1:W2:Y:S02]  /*9200*/  SYNCS.PHASECHK.TRANS64.TRYWAIT P0, [R0+URZ], R3 ;  /* 0x00000003000075a7 */ /* 0x0022a400080011ff */
[----:B--2---:R-:W-:Y:S05]  /*9210*/  @!P0 NANOSLEEP.SYNCS 0x989680 ;  /* 0x009896800000895d */ /* 0x004fea0003900000 */
[----:B------:R-:W2:Y:S02]  /*9220*/  @!P0 SYNCS.PHASECHK.TRANS64 P0, [R0+URZ], R3 ;  /* 0x00000003000085a7 */ /* 0x000ea400080010ff */
[----:B--2---:R-:W-:Y:S05]  /*9230*/  @!P0 BRA `(.L_x_170) ;  /* 0xfffffffc00f08947 */ /* 0x004fea000383ffff */
[----:B------:R-:W-:Y:S05]  /*9240*/  BRA `(.L_x_171) ;  /* 0xffffff9c00907947 */ /* 0x000fea000383ffff */
.L_x_53:
[----:B------:R-:W-:-:S07]  /*9250*/  MOV R0, UR5 ;  /* 0x0000000500007c02 */ /* 0x000fce0008000f00 */
.L_x_172:
[----:B-1----:R1:W2:Y:S02]  /*9260*/  SYNCS.PHASECHK.TRANS64.TRYWAIT P0, [R0+URZ], R3 ;  /* 0x00000003000075a7 */ /* 0x0022a400080011ff */
[----:B--2---:R-:W-:Y:S05]  /*9270*/  @!P0 NANOSLEEP.SYNCS 0x989680 ;  /* 0x009896800000895d */ /* 0x004fea0003900000 */
[----:B------:R-:W2:Y:S02]  /*9280*/  @!P0 SYNCS.PHASECHK.TRANS64 P0, [R0+URZ], R3 ;  /* 0x00000003000085a7 */ /* 0x000ea400080010ff */
[----:B--2---:R-:W-:Y:S05]  /*9290*/  @!P0 BRA `(.L_x_172) ;  /* 0xfffffffc00f08947 */ /* 0x004fea000383ffff */
[----:B------:R-:W-:Y:S05]  /*92a0*/  BRA `(.L_x_173) ;  /* 0xffffff9c009c7947 */ /* 0x000fea000383ffff */
.L_x_54:
[----:B------:R-:W-:-:S07]  /*92b0*/  MOV R0, UR5 ;  /* 0x0000000500007c02 */ /* 0x000fce0008000f00 */
.L_x_174:
[----:B-1----:R1:W2:Y:S02]  /*92c0*/  SYNCS.PHASECHK.TRANS64.TRYWAIT P0, [R0+URZ], R3 ;  /* 0x00000003000075a7 */ /* 0x0022a400080011ff */
[----:B--2---:R-:W-:Y:S05]  /*92d0*/  @!P0 NANOSLEEP.SYNCS 0x989680 ;  /* 0x009896800000895d */ /* 0x004fea0003900000 */
[----:B------:R-:W2:Y:S02]  /*92e0*/  @!P0 SYNCS.PHASECHK.TRANS64 P0, [R0+URZ], R3 ;  /* 0x00000003000085a7 */ /* 0x000ea400080010ff */
[----:B--2---:R-:W-:Y:S05]  /*92f0*/  @!P0 BRA `(.L_x_174) ;  /* 0xfffffffc00f08947 */ /* 0x004fea000383ffff */
[----:B------:R-:W-:Y:S05]  /*9300*/  BRA `(.L_x_175) ;  /* 0xffffff9c00a87947 */ /* 0x000fea000383ffff */
.L_x_55:
[----:B------:R-:W-:-:S07]  /*9310*/  MOV R0, UR5 ;  /* 0x0000000500007c02 */ /* 0x000fce0008000f00 */
.L_x_176:
[----:B-1----:R1:W2:Y:S02]  /*9320*/  SYNCS.PHASECHK.TRANS64.TRYWAIT P0, [R0+URZ], R3 ;  /* 0x00000003000075a7 */ /* 0x0022a400080011ff */
[----:B--2---:R-:W-:Y:S05]  /*9330*/  @!P0 NANOSLEEP.SYNCS 0x989680 ;  /* 0x009896800000895d */ /* 0x004fea0003900000 */
[----:B------:R-:W2:Y:S02]  /*9340*/  @!P0 SYNCS.PHASECHK.TRANS64 P0, [R0+URZ], R3 ;  /* 0x00000003000085a7 */ /* 0x000ea400080010ff */
[----:B--2---:R-:W-:Y:S05]  /*9350*/  @!P0 BRA `(.L_x_176) ;  /* 0xfffffffc00f08947 */ /* 0x004fea000383ffff */
[----:B------:R-:W-:Y:S05]  /*9360*/  BRA `(.L_x_177) ;  /* 0xffffff9c00b47947 */ /* 0x000fea000383ffff */
.L_x_56:
[----:B------:R-:W-:-:S07]  /*9370*/  MOV R0, UR5 ;  /* 0x0000000500007c02 */ /* 0x000fce0008000f00 */
.L_x_178:
[----:B-1----:R1:W2:Y:S02]  /*9380*/  SYNCS.PHASECHK.TRANS64.TRYWAIT P0, [R0+URZ], R3 ;  /* 0x00000003000075a7 */ /* 0x0022a400080011ff */
[----:B--2---:R-:W-:Y:S05]  /*9390*/  @!P0 NANOSLEEP.SYNCS 0x989680 ;  /* 0x009896800000895d */ /* 0x004fea0003900000 */
[----:B------:R-:W2:Y:S02]  /*93a0*/  @!P0 SYNCS.PHASECHK.TRANS64 P0, [R0+URZ], R3 ;  /* 0x00000003000085a7 */ /* 0x000ea400080010ff */
[----:B--2---:R-:W-:Y:S05]  /*93b0*/  @!P0 BRA `(.L_x_178) ;  /* 0xfffffffc00f08947 */ /* 0x004fea000383ffff */
[----:B------:R-:W-:Y:S05]  /*93c0*/  BRA `(.L_x_179) ;  /* 0xffffff9c00c07947 */ /* 0x000fea000383ffff */
.L_x_57:
[----:B------:R-:W-:-:S07]  /*93d0*/  MOV R0, UR5 ;  /* 0x0000000500007c02 */ /* 0x000fce0008000f00 */
.L_x_180:
[----:B-1----:R1:W2:Y:S02]  /*93e0*/  SYNCS.PHASECHK.TRANS64.TRYWAIT P0, [R0+URZ], R3 ;  /* 0x00000003000075a7 */ /* 0x0022a400080011ff */
[----:B--2---:R-:W-:Y:S05]  /*93f0*/  @!P0 NANOSLEEP.SYNCS 0x989680 ;  /* 0x009896800000895d */ /* 0x004fea0003900000 */
[----:B------:R-:W2:Y:S02]  /*9400*/  @!P0 SYNCS.PHASECHK.TRANS64 P0, [R0+URZ], R3 ;  /* 0x00000003000085a7 */ /* 0x000ea400080010ff */
[----:B--2---:R-:W-:Y:S05]  /*9410*/  @!P0 BRA `(.L_x_180) ;  /* 0xfffffffc00f08947 */ /* 0x004fea000383ffff */
[----:B------:R-:W-:Y:S05]  /*9420*/  BRA `(.L_x_181) ;  /* 0xffffff9c00cc7947 */ /* 0x000fea000383ffff */
.L_x_58:
[----:B------:R-:W-:-:S07]  /*9430*/  MOV R0, UR5 ;  /* 0x0000000500007c02 */ /* 0x000fce0008000f00 */
.L_x_182:
[----:B-1----:R1:W2:Y:S02]  /*9440*/  SYNCS.PHASECHK.TRANS64.TRYWAIT P0, [R0+URZ], R3 ;  /* 0x00000003000075a7 */ /* 0x0022a400080011ff */
[----:B--2---:R-:W-:Y:S05]  /*9450*/  @!P0 NANOSLEEP.SYNCS 0x989680 ;  /* 0x009896800000895d */ /* 0x004fea0003900000 */
[----:B------:R-:W2:Y:S02]  /*9460*/  @!P0 SYNCS.PHASECHK.TRANS64 P0, [R0+URZ], R3 ;  /* 0x00000003000085a7 */ /* 0x000ea400080010ff */
[----:B--2---:R-:W-:Y:S05]  /*9470*/  @!P0 BRA `(.L_x_182) ;  /* 0xfffffffc00f08947 */ /* 0x004fea000383ffff */
[----:B------:R-:W-:Y:S05]  /*9480*/  BRA `(.L_x_183) ;  /* 0xffffff9c00d87947 */ /* 0x000fea000383ffff */
.L_x_59:
[----:B------:R-:W-:-:S07]  /*9490*/  MOV R0, UR5 ;  /* 0x0000000500007c02 */ /* 0x000fce0008000f00 */
.L_x_184:
[----:B-1----:R1:W2:Y:S02]  /*94a0*/  SYNCS.PHASECHK.TRANS64.TRYWAIT P0, [R0+URZ], R3 ;  /* 0x00000003000075a7 */ /* 0x0022a400080011ff */
[----:B--2---:R-:W-:Y:S05]  /*94b0*/  @!P0 NANOSLEEP.SYNCS 0x989680 ;  /* 0x009896800000895d */ /* 0x004fea0003900000 */
[----:B------:R-:W2:Y:S02]  /*94c0*/  @!P0 SYNCS.PHASECHK.TRANS64 P0, [R0+URZ], R3 ;  /* 0x00000003000085a7 */ /* 0x000ea400080010ff */
[----:B--2---:R-:W-:Y:S05]  /*94d0*/  @!P0 BRA `(.L_x_184) ;  /* 0xfffffffc00f08947 */ /* 0x004fea000383ffff */
[----:B------:R-:W-:Y:S05]  /*94e0*/  BRA `(.L_x_185) ;  /* 0xffffff9c00e47947 */ /* 0x000fea000383ffff */
.L_x_60:
[----:B------:R-:W-:-:S07]  /*94f0*/  MOV R0, UR5 ;  /* 0x0000000500007c02 */ /* 0x000fce0008000f00 */
.L_x_186:
[----:B-1----:R1:W2:Y:S02]  /*9500*/  SYNCS.PHASECHK.TRANS64.TRYWAIT P0, [R0+URZ], R3 ;  /* 0x00000003000075a7 */ /* 0x0022a400080011ff */
[----:B--2---:R-:W-:Y:S05]  /*9510*/  @!P0 NANOSLEEP.SYNCS 0x989680 ;  /* 0x009896800000895d */ /* 0x004fea0003900000 */
[----:B------:R-:W2:Y:S02]  /*9520*/  @!P0 SYNCS.PHASECHK.TRANS64 P0, [R0+URZ], R3 ;  /* 0x00000003000085a7 */ /* 0x000ea400080010ff */
[----:B--2---:R-:W-:Y:S05]  /*9530*/  @!P0 BRA `(.L_x_186) ;  /* 0xfffffffc00f08947 */ /* 0x004fea000383ffff */
[----:B------:R-:W-:Y:S05]  /*9540*/  BRA `(.L_x_187) ;  /* 0xffffff9c00f07947 */ /* 0x000fea000383ffff */
.L_x_61:
[----:B------:R-:W-:-:S07]  /*9550*/  MOV R0, UR5 ;  /* 0x0000000500007c02 */ /* 0x000fce0008000f00 */
.L_x_188:
[----:B-1----:R1:W2:Y:S02]  /*9560*/  SYNCS.PHASECHK.TRANS64.TRYWAIT P0, [R0+URZ], R3 ;  /* 0x00000003000075a7 */ /* 0x0022a400080011ff */
[----:B--2---:R-:W-:Y:S05]  /*9570*/  @!P0 NANOSLEEP.SYNCS 0x989680 ;  /* 0x009896800000895d */ /* 0x004fea0003900000 */
[----:B------:R-:W2:Y:S02]  /*9580*/  @!P0 SYNCS.PHASECHK.TRANS64 P0, [R0+URZ], R3 ;  /* 0x00000003000085a7 */ /* 0x000ea400080010ff */
[----:B--2---:R-:W-:Y:S05]  /*9590*/  @!P0 BRA `(.L_x_188) ;  /* 0xfffffffc00f08947 */ /* 0x004fea000383ffff */
[----:B------:R-:W-:Y:S05]  /*95a0*/  BRA `(.L_x_189) ;  /* 0xffffff9c00fc7947 */ /* 0x000fea000383ffff */
.L_x_62:
[----:B------:R-:W-:-:S07]  /*95b0*/  MOV R0, UR5 ;  /* 0x0000000500007c02 */ /* 0x000fce0008000f00 */
.L_x_190:
[----:B-1----:R1:W2:Y:S02]  /*95c0*/  SYNCS.PHASECHK.TRANS64.TRYWAIT P0, [R0+URZ], R3 ;  /* 0x00000003000075a7 */ /* 0x0022a400080011ff */
[----:B--2---:R-:W-:Y:S05]  /*95d0*/  @!P0 NANOSLEEP.SYNCS 0x989680 ;  /* 0x009896800000895d */ /* 0x004fea0003900000 */
[----:B------:R-:W2:Y:S02]  /*95e0*/  @!P0 SYNCS.PHASECHK.TRANS64 P0, [R0+URZ], R3 ;  /* 0x00000003000085a7 */ /* 0x000ea400080010ff */
[----:B--2---:R-:W-:Y:S05]  /*95f0*/  @!P0 BRA `(.L_x_190) ;  /* 0xfffffffc00f08947 */ /* 0x004fea000383ffff */
[----:B------:R-:W-:Y:S05]  /*9600*/  BRA `(.L_x_191) ;  /* 0xffffffa000087947 */ /* 0x000fea000383ffff */
.L_x_65:
[----:B-1----:R1:W2:Y:S02]  /*9610*/  SYNCS.PHASECHK.TRANS64.TRYWAIT P0, [R0+URZ+0x1e0], R5 ;  /* 0x0001e005000075a7 */ /* 0x0022a400080011ff */
[----:B--2---:R-:W-:Y:S05]  /*9620*/  @!P0 NANOSLEEP.SYNCS 0x989680 ;  /* 0x009896800000895d */ /* 0x004fea0003900000 */
[----:B------:R-:W2:Y:S02]  /*9630*/  @!P0 SYNCS.PHASECHK.TRANS64 P0, [R0+URZ+0x1e0], R5 ;  /* 0x0001e005000085a7 */ /* 0x000ea400080010ff */
[----:B--2---:R-:W-:Y:S05]  /*9640*/  @!P0 BRA `(.L_x_65) ;  /* 0xfffffffc00f08947 */ /* 0x004fea000383ffff */
[----:B------:R-:W-:Y:S05]  /*9650*/  BRA `(.L_x_192) ;  /* 0xffffffa0006c7947 */ /* 0x000fea000383ffff */
.L_x_66:
[----:B------:R-:W-:-:S07]  /*9660*/  MOV R0, UR4 ;  /* 0x0000000400007c02 */ /* 0x000fce0008000f00 */
.L_x_193:
[----:B-1----:R1:W2:Y:S02]  /*9670*/  SYNCS.PHASECHK.TRANS64.TRYWAIT P0, [R0+URZ+0x190], R7 ;  /* 0x00019007000075a7 */ /* 0x0022a400080011ff */
[----:B--2---:R-:W-:Y:S05]  /*9680*/  @!P0 NANOSLEEP.SYNCS 0x989680 ;  /* 0x009896800000895d */ /* 0x004fea0003900000 */
[----:B------:R-:W2:Y:S02]  /*9690*/  @!P0 SYNCS.PHASECHK.TRANS64 P0, [R0+URZ+0x190], R7 ;  /* 0x00019007000085a7 */ /* 0x000ea400080010ff */
[----:B--2---:R-:W-:Y:S05]  /*96a0*/  @!P0 BRA `(.L_x_193) ;  /* 0xfffffffc00f08947 */ /* 0x004fea000383ffff */
[----:B------:R-:W-:Y:S05]  /*96b0*/  BRA `(.L_x_194) ;  /* 0xffffffa0007c7947 */ /* 0x000fea000383ffff */
.L_x_67:
[----:B-1----:R1:W2:Y:S02]  /*96c0*/  SYNCS.PHASECHK.TRANS64.TRYWAIT P1, [R0+URZ+0x180], R5 ;  /* 0x00018005000075a7 */ /* 0x0022a400080211ff */
[----:B--2---:R-:W-:Y:S05]  /*96d0*/  @!P1 NANOSLEEP.SYNCS 0x989680 ;  /* 0x009896800000995d */ /* 0x004fea0003900000 */
[----:B------:R-:W2:Y:S02]  /*96e0*/  @!P1 SYNCS.PHASECHK.TRANS64 P1, [R0+URZ+0x180], R5 ;  /* 0x00018005000095a7 */ /* 0x000ea400080210ff */
[----:B--2---:R-:W-:Y:S05]  /*96f0*/  @!P1 BRA `(.L_x_67) ;  /* 0xfffffffc00f09947 */ /* 0x004fea000383ffff */
[----:B------:R-:W-:Y:S05]  /*9700*/  BRA `(.L_x_195) ;  /* 0xffffffa000ac7947 */ /* 0x000fea000383ffff */
.L_x_70:
[----:B------:R-:W-:-:S07]  /*9710*/  MOV R0, UR4 ;  /* 0x0000000400007c02 */ /* 0x000fce0008000f00 */
.L_x_196:
[----:B-1----:R1:W2:Y:S02]  /*9720*/  SYNCS.PHASECHK.TRANS64.TRYWAIT P0, [R0+URZ+0x190], R3 ;  /* 0x00019003000075a7 */ /* 0x0022a400080011ff */
[----:B--2---:R-:W-:Y:S05]  /*9730*/  @!P0 NANOSLEEP.SYNCS 0x989680 ;  /* 0x009896800000895d */ /* 0x004fea0003900000 */
[----:B------:R-:W2:Y:S02]  /*9740*/  @!P0 SYNCS.PHASECHK.TRANS64 P0, [R0+URZ+0x190], R3 ;  /* 0x00019003000085a7 */ /* 0x000ea400080010ff */
[----:B--2---:R-:W-:Y:S05]  /*9750*/  @!P0 BRA `(.L_x_196) ;  /* 0xfffffffc00f08947 */ /* 0x004fea000383ffff */
[----:B------:R-:W-:Y:S05]  /*9760*/  BRA `(.L_x_69) ;  /* 0xffffffa400007947 */ /* 0x000fea000383ffff */
.L_x_79:
[----:B-1----:R-:W-:-:S04]  /*9770*/  MOV R5, UR5 ;  /* 0x0000000500057c02 */ /* 0x002fc80008000f00 */
[----:B------:R1:W2:Y:S03]  /*9780*/  SYNCS.PHASECHK.TRANS64.TRYWAIT P0, [R5+URZ+0x8], R6 ;  /* 0x00000806050075a7 */ /* 0x0002a600080011ff */
[----:B--2---:R-:W-:Y:S05]  /*9790*/  @!P0 NANOSLEEP.SYNCS 0x989680 ;  /* 0x009896800000895d */ /* 0x004fea0003900000 */
[----:B------:R-:W2:Y:S02]  /*97a0*/  @!P0 SYNCS.PHASECHK.TRANS64 P0, [R5+URZ+0x8], R6 ;  /* 0x00000806050085a7 */ /* 0x000ea400080010ff */
[----:B--2---:R-:W-:Y:S05]  /*97b0*/  @!P0 BRA `(.L_x_79) ;  /* 0xfffffffc00ec8947 */ /* 0x004fea000383ffff */
[----:B------:R-:W-:Y:S05]  /*97c0*/  BRA `(.L_x_78) ;  /* 0xffffffa400b87947 */ /* 0x000fea000383ffff */
.L_x_81:
[----:B------:R-:W-:Y:S01]  /*97d0*/  BSSY B0, `(.L_x_197) ;  /* 0x0000006000007945 */ /* 0x000fe20003800000 */
[----:B------:R-:W-:-:S07]  /*97e0*/  MOV R15, 0xffffffff ;  /* 0xffffffff000f7802 */ /* 0x000fce0000000f00 */
[----:B-1---5:R-:W-:Y:S05]  /*97f0*/  WARPSYNC.COLLECTIVE R15, `(.L_x_198) ;  /* 0x000000000f0c7348 */ /* 0x022fea0003c00000 */
[----:B------:R-:W-:Y:S02]  /*9800*/  ELECT P6, UR79, PT ;  /* 0x00000000004f782f */ /* 0x000fe400038c0000 */
[----:B------:R-:W-:Y:S01]  /*9810*/  MOV R14, UR79 ;  /* 0x0000004f000e7c02 */ /* 0x000fe20008000f00 */
[----:B-1---5:R-:W-:Y:S10]  /*9820*/  ENDCOLLECTIVE ;  /* 0x000000000000791b */ /* 0x022ff40003800000 */
.L_x_198:
[----:B------:R-:W-:Y:S05]  /*9830*/  BSYNC B0 ;  /* 0x0000000000007941 */ /* 0x000fea0003800000 */
.L_x_197:
[----:B------:R-:W-:Y:S01]  /*9840*/  PLOP3.LUT P0, PT, P6, PT, PT, 0x80, 0x8 ;  /* 0x000000000008781c */ /* 0x000fe2000370f070 */
[----:B------:R-:W-:-:S12]  /*9850*/  BRA `(.L_x_199) ;  /* 0xffffffa400e47947 */ /* 0x000fd8000383ffff */
.L_x_83:
[----:B-1----:R-:W-:-:S04]  /*9860*/  MOV R3, UR5 ;  /* 0x0000000500037c02 */ /* 0x002fc80008000f00 */
[----:B------:R1:W2:Y:S03]  /*9870*/  SYNCS.PHASECHK.TRANS64.TRYWAIT P0, [R3+URZ+0x8], R4 ;  /* 0x00000804030075a7 */ /* 0x0002a600080011ff */
[----:B--2---:R-:W-:Y:S05]  /*9880*/  @!P0 NANOSLEEP.SYNCS 0x989680 ;  /* 0x009896800000895d */ /* 0x004fea0003900000 */
[----:B------:R-:W2:Y:S02]  /*9890*/  @!P0 SYNCS.PHASECHK.TRANS64 P0, [R3+URZ+0x8], R4 ;  /* 0x00000804030085a7 */ /* 0x000ea400080010ff */
[----:B--2---:R-:W-:Y:S05]  /*98a0*/  @!P0 BRA `(.L_x_83) ;  /* 0xfffffffc00ec8947 */ /* 0x004fea000383ffff */
[----:B------:R-:W-:Y:S05]  /*98b0*/  BRA `(.L_x_82) ;  /* 0xffffffa400e87947 */ /* 0x000fea000383ffff */
.L_x_84:
[----:B-1----:R1:W2:Y:S02]  /*98c0*/  SYNCS.PHASECHK.TRANS64.TRYWAIT P0, [R0+URZ+0x180], R5 ;  /* 0x00018005000075a7 */ /* 0x0022a400080011ff */
[----:B--2---:R-:W-:Y:S05]  /*98d0*/  @!P0 NANOSLEEP.SYNCS 0x989680 ;  /* 0x009896800000895d */ /* 0x004fea0003900000 */
[----:B------:R-:W2:Y:S02]  /*98e0*/  @!P0 SYNCS.PHASECHK.TRANS64 P0, [R0+URZ+0x180], R5 ;  /* 0x00018005000085a7 */ /* 0x000ea400080010ff */
[----:B--2---:R-:W-:Y:S05]  /*98f0*/  @!P0 BRA `(.L_x_84) ;  /* 0xfffffffc00f08947 */ /* 0x004fea000383ffff */
[----:B------:R-:W-:Y:S05]  /*9900*/  BRA `(.L_x_200) ;  /* 0xffffffa800c47947 */ /* 0x000fea000383ffff */
.L_x_86:
[----:B------:R-:W-:-:S07]  /*9910*/  MOV R0, UR23 ;  /* 0x0000001700007c02 */ /* 0x000fce0008000f00 */
.L_x_201:
[----:B-1----:R1:W2:Y:S02]  /*9920*/  SYNCS.PHASECHK.TRANS64.TRYWAIT P0, [R0+URZ+0x1c0], R5 ;  /* 0x0001c005000075a7 */ /* 0x0022a400080011ff */
[----:B--2---:R-:W-:Y:S05]  /*9930*/  @!P0 NANOSLEEP.SYNCS 0x989680 ;  /* 0x009896800000895d */ /* 0x004fea0003900000 */
[----:B------:R-:W2:Y:S02]  /*9940*/  @!P0 SYNCS.PHASECHK.TRANS64 P0, [R0+URZ+0x1c0], R5 ;  /* 0x0001c005000085a7 */ /* 0x000ea400080010ff */
[----:B--2---:R-:W-:Y:S05]  /*9950*/  @!P0 BRA `(.L_x_201) ;  /* 0xfffffffc00f08947 */ /* 0x004fea000383ffff */
[----:B------:R-:W-:Y:S05]  /*9960*/  BRA `(.L_x_202) ;  /* 0xffffffac00107947 */ /* 0x000fea000383ffff */
.L_x_89:
[----:B------:R-:W-:Y:S07]  /*9970*/  MOV R0, UR5 ;  /* 0x0000000500007c02 */ /* 0x000fee0008000f00 */
.L_x_203:
[----:B-1----:R1:W2:Y:S02]  /*9980*/  SYNCS.PHASECHK.TRANS64.TRYWAIT P0, [R0+URZ], R5 ;  /* 0x00000005000075a7 */ /* 0x0022a400080011ff */
[----:B--2---:R-:W-:Y:S05]  /*9990*/  @!P0 NANOSLEEP.SYNCS 0x989680 ;  /* 0x009896800000895d */ /* 0x004fea0003900000 */
[----:B------:R-:W2:Y:S02]  /*99a0*/  @!P0 SYNCS.PHASECHK.TRANS64 P0, [R0+URZ], R5 ;  /* 0x00000005000085a7 */ /* 0x000ea400080010ff */
[----:B--2---:R-:W-:Y:S05]  /*99b0*/  @!P0 BRA `(.L_x_203) ;  /* 0xfffffffc00f08947 */ /* 0x004fea000383ffff */
[----:B------:R-:W-:Y:S05]  /*99c0*/  BRA `(.L_x_88) ;  /* 0xffffffac00247947 */ /* 0x000fea000383ffff */
.L_x_93:
[----:B-1----:R-:W-:-:S07]  /*99d0*/  MOV R0, UR4 ;  /* 0x0000000400007c02 */ /* 0x002fce0008000f00 */
.L_x_204:
[----:B-1----:R1:W2:Y:S02]  /*99e0*/  SYNCS.PHASECHK.TRANS64.TRYWAIT P0, [R0+URZ], R3 ;  /* 0x00000003000075a7 */ /* 0x0022a400080011ff */
[----:B--2---:R-:W-:Y:S05]  /*99f0*/  @!P0 NANOSLEEP.SYNCS 0x989680 ;  /* 0x009896800000895d */ /* 0x004fea0003900000 */
[----:B------:R-:W2:Y:S02]  /*9a00*/  @!P0 SYNCS.PHASECHK.TRANS64 P0, [R0+URZ], R3 ;  /* 0x00000003000085a7 */ /* 0x000ea400080010ff */
[----:B--2---:R-:W-:Y:S05]  /*9a10*/  @!P0 BRA `(.L_x_204) ;  /* 0xfffffffc00f08947 */ /* 0x004fea000383ffff */
[----:B------:R-:W-:Y:S05]  /*9a20*/  BRA `(.L_x_205) ;  /* 0xffffffac00f07947 */ /* 0x000fea000383ffff */
.L_x_94:
[----:B------:R-:W-:-:S07]  /*9a30*/  MOV R0, UR5 ;  /* 0x0000000500007c02 */ /* 0x000fce0008000f00 */
.L_x_206:
[----:B-1----:R1:W2:Y:S02]  /*9a40*/  SYNCS.PHASECHK.TRANS64.TRYWAIT P0, [R0+URZ], R3 ;  /* 0x00000003000075a7 */ /* 0x0022a400080011ff */
[----:B--2---:R-:W-:Y:S05]  /*9a50*/  @!P0 NANOSLEEP.SYNCS 0x989680 ;  /* 0x009896800000895d */ /* 0x004fea0003900000 */
[----:B------:R-:W2:Y:S02]  /*9a60*/  @!P0 SYNCS.PHASECHK.TRANS64 P0, [R0+URZ], R3 ;  /* 0x00000003000085a7 */ /* 0x000ea400080010ff */
[----:B--2---:R-:W-:Y:S05]  /*9a70*/  @!P0 BRA `(.L_x_206) ;  /* 0xfffffffc00f08947 */ /* 0x004fea000383ffff */
[----:B------:R-:W-:Y:S05]  /*9a80*/  BRA `(.L_x_207) ;  /* 0xffffffac00fc7947 */ /* 0x000fea000383ffff */
.L_x_95:
[----:B------:R-:W-:-:S07]  /*9a90*/  MOV R0, UR5 ;  /* 0x0000000500007c02 */ /* 0x000fce0008000f00 */
.L_x_208:
[----:B-1----:R1:W2:Y:S02]  /*9aa0*/  SYNCS.PHASECHK.TRANS64.TRYWAIT P0, [R0+URZ], R3 ;  /* 0x00000003000075a7 */ /* 0x0022a400080011ff */
[----:B--2---:R-:W-:Y:S05]  /*9ab0*/  @!P0 NANOSLEEP.SYNCS 0x989680 ;  /* 0x009896800000895d */ /* 0x004fea0003900000 */
[----:B------:R-:W2:Y:S02]  /*9ac0*/  @!P0 SYNCS.PHASECHK.TRANS64 P0, [R0+URZ], R3 ;  /* 0x00000003000085a7 */ /* 0x000ea400080010ff */
[----:B--2---:R-:W-:Y:S05]  /*9ad0*/  @!P0 BRA `(.L_x_208) ;  /* 0xfffffffc00f08947 */ /* 0x004fea000383ffff */
[----:B------:R-:W-:Y:S05]  /*9ae0*/  BRA `(.L_x_209) ;  /* 0xffffffb000087947 */ /* 0x000fea000383ffff */
.L_x_98:
[----:B------:R-:W-:-:S07]  /*9af0*/  MOV R0, UR17 ;  /* 0x0000001100007c02 */ /* 0x000fce0008000f00 */
.L_x_210:
[----:B-1----:R1:W2:Y:S02]  /*9b00*/  SYNCS.PHASECHK.TRANS64.TRYWAIT P1, [R0+URZ+0x200], R3 ;  /* 0x00020003000075a7 */ /* 0x0022a400080211ff */
[----:B--2---:R-:W-:Y:S05]  /*9b10*/  @!P1 NANOSLEEP.SYNCS 0x989680 ;  /* 0x009896800000995d */ /* 0x004fea0003900000 */
[----:B------:R-:W2:Y:S02]  /*9b20*/  @!P1 SYNCS.PHASECHK.TRANS64 P1, [R0+URZ+0x200], R3 ;  /* 0x00020003000095a7 */ /* 0x000ea400080210ff */
[----:B--2---:R-:W-:Y:S05]  /*9b30*/  @!P1 BRA `(.L_x_210) ;  /* 0xfffffffc00f09947 */ /* 0x004fea000383ffff */
[----:B------:R-:W-:Y:S05]  /*9b40*/  BRA `(.L_x_211) ;  /* 0xffffffb000547947 */ /* 0x000fea000383ffff */
.L_x_103:
[----:B--2---:R2:W4:Y:S02]  /*9b50*/  SYNCS.PHASECHK.TRANS64.TRYWAIT P0, [R12+URZ+0x180], R9 ;  /* 0x000180090c0075a7 */ /* 0x00452400080011ff */
[----:B----4-:R-:W-:Y:S05]  /*9b60*/  @!P0 NANOSLEEP.SYNCS 0x989680 ;  /* 0x009896800000895d */ /* 0x010fea0003900000 */
[----:B------:R-:W4:Y:S02]  /*9b70*/  @!P0 SYNCS.PHASECHK.TRANS64 P0, [R12+URZ+0x180], R9 ;  /* 0x000180090c0085a7 */ /* 0x000f2400080010ff */
[----:B----4-:R-:W-:Y:S05]  /*9b80*/  @!P0 BRA `(.L_x_103) ;  /* 0xfffffffc00f08947 */ /* 0x010fea000383ffff */
[----:B------:R-:W-:Y:S05]  /*9b90*/  BRA `(.L_x_212) ;  /* 0xffffffb400707947 */ /* 0x000fea000383ffff */
.L_x_106:
[----:B------:R-:W-:Y:S07]  /*9ba0*/  MOV R0, UR24 ;  /* 0x0000001800007c02 */ /* 0x000fee0008000f00 */
.L_x_213:
[----:B--2---:R2:W3:Y:S02]  /*9bb0*/  SYNCS.PHASECHK.TRANS64.TRYWAIT P2, [R0+URZ+0x178], R9 ;  /* 0x00017809000075a7 */ /* 0x0044e400080411ff */
[----:B---3--:R-:W-:Y:S05]  /*9bc0*/  @!P2 NANOSLEEP.SYNCS 0x989680 ;  /* 0x009896800000a95d */ /* 0x008fea0003900000 */
[----:B------:R-:W3:Y:S02]  /*9bd0*/  @!P2 SYNCS.PHASECHK.TRANS64 P2, [R0+URZ+0x178], R9 ;  /* 0x000178090000a5a7 */ /* 0x000ee400080410ff */
[----:B---3--:R-:W-:Y:S05]  /*9be0*/  @!P2 BRA `(.L_x_213) ;  /* 0xfffffffc00f0a947 */ /* 0x008fea000383ffff */
[----:B------:R-:W-:Y:S05]  /*9bf0*/  BRA `(.L_x_105) ;  /* 0xffffffb800d47947 */ /* 0x000fea000383ffff */
.L_x_109:
[----:B------:R-:W-:Y:S07]  /*9c00*/  MOV R0, UR4 ;  /* 0x0000000400007c02 */ /* 0x000fee0008000f00 */
.L_x_214:
[----:B--2---:R2:W3:Y:S02]  /*9c10*/  SYNCS.PHASECHK.TRANS64.TRYWAIT P0, [R0+URZ+0x158], R9 ;  /* 0x00015809000075a7 */ /* 0x0044e400080011ff */
[----:B---3--:R-:W-:Y:S05]  /*9c20*/  @!P0 NANOSLEEP.SYNCS 0x989680 ;  /* 0x009896800000895d */ /* 0x008fea0003900000 */
[----:B------:R-:W3:Y:S02]  /*9c30*/  @!P0 SYNCS.PHASECHK.TRANS64 P0, [R0+URZ+0x158], R9 ;  /* 0x00015809000085a7 */ /* 0x000ee400080010ff */
[----:B---3--:R-:W-:Y:S05]  /*9c40*/  @!P0 BRA `(.L_x_214) ;  /* 0xfffffffc00f08947 */ /* 0x008fea000383ffff */
[----:B------:R-:W-:Y:S05]  /*9c50*/  BRA `(.L_x_215) ;  /* 0xffffffbc00347947 */ /* 0x000fea000383ffff */
.L_x_110:
[----:B------:R-:W-:Y:S07]  /*9c60*/  MOV R9, UR5 ;  /* 0x0000000500097c02 */ /* 0x000fee0008000f00 */
.L_x_216:
[----:B--2---:R2:W3:Y:S02]  /*9c70*/  SYNCS.PHASECHK.TRANS64.TRYWAIT P0, [R9+URZ+0x158], R0 ;  /* 0x00015800090075a7 */ /* 0x0044e400080011ff */
[----:B---3--:R-:W-:Y:S05]  /*9c80*/  @!P0 NANOSLEEP.SYNCS 0x989680 ;  /* 0x009896800000895d */ /* 0x008fea0003900000 */
[----:B------:R-:W3:Y:S02]  /*9c90*/  @!P0 SYNCS.PHASECHK.TRANS64 P0, [R9+URZ+0x158], R0 ;  /* 0x00015800090085a7 */ /* 0x000ee400080010ff */
[----:B---3--:R-:W-:Y:S05]  /*9ca0*/  @!P0 BRA `(.L_x_216) ;  /* 0xfffffffc00f08947 */ /* 0x008fea000383ffff */
[----:B------:R-:W-:Y:S05]  /*9cb0*/  BRA `(.L_x_217) ;  /* 0xffffffbc00947947 */ /* 0x000fea000383ffff */
.L_x_112:
[----:B------:R-:W-:-:S07]  /*9cc0*/  MOV R0, UR4 ;  /* 0x0000000400007c02 */ /* 0x000fce0008000f00 */
.L_x_218:
[----:B--2---:R2:W3:Y:S02]  /*9cd0*/  SYNCS.PHASECHK.TRANS64.TRYWAIT P0, [R0+URZ], R3 ;  /* 0x00000003000075a7 */ /* 0x0044e400080011ff */
[----:B---3--:R-:W-:Y:S05]  /*9ce0*/  @!P0 NANOSLEEP.SYNCS 0x989680 ;  /* 0x009896800000895d */ /* 0x008fea0003900000 */
[----:B------:R-:W3:Y:S02]  /*9cf0*/  @!P0 SYNCS.PHASECHK.TRANS64 P0, [R0+URZ], R3 ;  /* 0x00000003000085a7 */ /* 0x000ee400080010ff */
[----:B---3--:R-:W-:Y:S05]  /*9d00*/  @!P0 BRA `(.L_x_218) ;  /* 0xfffffffc00f08947 */ /* 0x008fea000383ffff */
[----:B------:R-:W-:Y:S05]  /*9d10*/  BRA `(.L_x_219) ;  /* 0xffffffc000287947 */ /* 0x000fea000383ffff */
.L_x_113:
[----:B------:R-:W-:-:S07]  /*9d20*/  MOV R0, UR5 ;  /* 0x0000000500007c02 */ /* 0x000fce0008000f00 */
.L_x_220:
[----:B--2---:R2:W3:Y:S02]  /*9d30*/  SYNCS.PHASECHK.TRANS64.TRYWAIT P0, [R0+URZ], R3 ;  /* 0x00000003000075a7 */ /* 0x0044e400080011ff */
[----:B---3--:R-:W-:Y:S05]  /*9d40*/  @!P0 NANOSLEEP.SYNCS 0x989680 ;  /* 0x009896800000895d */ /* 0x008fea0003900000 */
[----:B------:R-:W3:Y:S02]  /*9d50*/  @!P0 SYNCS.PHASECHK.TRANS64 P0, [R0+URZ], R3 ;  /* 0x00000003000085a7 */ /* 0x000ee400080010ff */
[----:B---3--:R-:W-:Y:S05]  /*9d60*/  @!P0 BRA `(.L_x_220) ;  /* 0xfffffffc00f08947 */ /* 0x008fea000383ffff */
[----:B------:R-:W-:Y:S05]  /*9d70*/  BRA `(.L_x_221) ;  /* 0xffffffc000347947 */ /* 0x000fea000383ffff */
.L_x_115:
[----:B-1----:R1:W2:Y:S02]  /*9d80*/  SYNCS.PHASECHK.TRANS64.TRYWAIT P0, [R3+URZ+0x180], R0 ;  /* 0x00018000030075a7 */ /* 0x0022a400080011ff */
[----:B--2---:R-:W-:Y:S05]  /*9d90*/  @!P0 NANOSLEEP.SYNCS 0x989680 ;  /* 0x009896800000895d */ /* 0x004fea0003900000 */
[----:B------:R-:W2:Y:S02]  /*9da0*/  @!P0 SYNCS.PHASECHK.TRANS64 P0, [R3+URZ+0x180], R0 ;  /* 0x00018000030085a7 */ /* 0x000ea400080010ff */
[----:B--2---:R-:W-:Y:S05]  /*9db0*/  @!P0 BRA `(.L_x_115) ;  /* 0xfffffffc00f08947 */ /* 0x004fea000383ffff */
[----:B------:R-:W-:Y:S05]  /*9dc0*/  BRA `(.L_x_222) ;  /* 0xffffffc4001c7947 */ /* 0x000fea000383ffff */
.L_x_125:
[----:B-1----:R1:W2:Y:S02]  /*9dd0*/  SYNCS.PHASECHK.TRANS64.TRYWAIT P1, [R0+URZ+0x140], R3 ;  /* 0x00014003000075a7 */ /* 0x0022a400080211ff */
[----:B--2---:R-:W-:Y:S05]  /*9de0*/  @!P1 NANOSLEEP.SYNCS 0x989680 ;  /* 0x009896800000995d */ /* 0x004fea0003900000 */
[----:B------:R-:W2:Y:S02]  /*9df0*/  @!P1 SYNCS.PHASECHK.TRANS64 P1, [R0+URZ+0x140], R3 ;  /* 0x00014003000095a7 */ /* 0x000ea400080210ff */
[----:B--2---:R-:W-:Y:S05]  /*9e00*/  @!P1 BRA `(.L_x_125) ;  /* 0xfffffffc00f09947 */ /* 0x004fea000383ffff */
[----:B------:R-:W-:Y:S05]  /*9e10*/  BRA `(.L_x_124) ;  /* 0xffffffd000b47947 */ /* 0x000fea000383ffff */
.L_x_127:
[----:B-1----:R1:W4:Y:S02]  /*9e20*/  SYNCS.PHASECHK.TRANS64.TRYWAIT P0, [R89+URZ+0x1a0], R2 ;  /* 0x0001a002590075a7 */ /* 0x00232400080011ff */
[----:B----4-:R-:W-:Y:S05]  /*9e30*/  @!P0 NANOSLEEP.SYNCS 0x989680 ;  /* 0x009896800000895d */ /* 0x010fea0003900000 */
[----:B------:R-:W4:Y:S02]  /*9e40*/  @!P0 SYNCS.PHASECHK.TRANS64 P0, [R89+URZ+0x1a0], R2 ;  /* 0x0001a002590085a7 */ /* 0x000f2400080010ff */
[----:B----4-:R-:W-:Y:S05]  /*9e50*/  @!P0 BRA `(.L_x_127) ;  /* 0xfffffffc00f08947 */ /* 0x010fea000383ffff */
[----:B------:R-:W-:Y:S05]  /*9e60*/  BRA `(.L_x_126) ;  /* 0xffffffd000ec7947 */ /* 0x000fea000383ffff */
.L_x_138:
[----:B---3--:R3:W4:Y:S02]  /*9e70*/  SYNCS.PHASECHK.TRANS64.TRYWAIT P0, [R3+URZ+0x140], R4 ;  /* 0x00014004030075a7 */ /* 0x00872400080011ff */
[----:B----4-:R-:W-:Y:S05]  /*9e80*/  @!P0 NANOSLEEP.SYNCS 0x989680 ;  /* 0x009896800000895d */ /* 0x010fea0003900000 */
[----:B------:R-:W4:Y:S02]  /*9e90*/  @!P0 SYNCS.PHASECHK.TRANS64 P0, [R3+URZ+0x140], R4 ;  /* 0x00014004030085a7 */ /* 0x000f2400080010ff */
[----:B----4-:R-:W-:Y:S05]  /*9ea0*/  @!P0 BRA `(.L_x_138) ;  /* 0xfffffffc00f08947 */ /* 0x010fea000383ffff */
[----:B------:R-:W-:Y:S05]  /*9eb0*/  BRA `(.L_x_137) ;  /* 0xffffffdc00dc7947 */ /* 0x000fea000383ffff */
        .weak           $__internal_0_$__cuda_sm10x_tcgen05_guardrail_trap_col_being_dealloced_not_returned_by_alloc
        .type           $__internal_0_$__cuda_sm10x_tcgen05_guardrail_trap_col_being_dealloced_not_returned_by_alloc,@function
        .size           $__internal_0_$__cuda_sm10x_tcgen05_guardrail_trap_col_being_dealloced_not_returned_by_alloc,($__internal_1_$__cuda_sm10x_tcgen05_guardrail_trap_phase_invalid_during_alloc - $__internal_0_$__cuda_sm10x_tcgen05_guardrail_trap_col_being_dealloced_not_returned_by_alloc)
$__internal_0_$__cuda_sm10x_tcgen05_guardrail_trap_col_being_dealloced_not_returned_by_alloc:
[----:B------:R-:W-:Y:S05]  /*9ec0*/  BPT.TRAP 0x1 ;  /* 0x000000040000795c */ /* 0x000fea0000300000 */
[----:B------:R-:W-:-:S04]  /*9ed0*/  HFMA2 R3, -RZ, RZ, 0, 0 ;  /* 0x00000000ff037431 */ /* 0x000fc800000001ff */
[----:B------:R-:W-:Y:S05]  /*9ee0*/  RET.REL.NODEC R2 `(_ZN7cutlass13device_kernelINS_4gemm6kernel13GemmUniversalIN4cute5tupleIJiiiiEEENS1_10collective13CollectiveMmaINS1_35MainloopSm100TmaUmmaWarpSpecializedILi20ELi2ELi4ENS5_IJNS4_1CILi2EEESB_NSA_ILi1EEEEEEEENS5_IJNSA_ILi256EEENSA_ILi64EEENSA_ILi32EEEEEENS_10bfloat16_tENS5_IJlSC_lEEESJ_SK_NS4_8TiledMMAINS4_8MMA_AtomIJNS4_26SM100_MMA_F16BF16_2x1SM_SSISJ_SJ_fLi256ELi64ELNS4_4UMMA5MajorE0ELSP_0ELNSO_7ScaleInE0ELSQ_0EEEEEENS4_6LayoutINS5_IJSC_SC_SC_EEENS5_IJNSA_ILi0EEESV_SV_EEEEENS5_IJNS4_10UnderscoreESY_SY_EEEEENS4_28SM100_TMA_2SM_LOAD_MULTICASTENS4_14ComposedLayoutINS4_7SwizzleILi2ELi4ELi3EEENS4_18smem_ptr_flag_bitsILi16EEENST_INS5_IJNSA_ILi8EEESH_EEENS5_IJSH_SC_EEEEEEEvNS4_8identityENS4_18SM100_TMA_2SM_LOADES1B_vS1C_EENS_8epilogue10collective18CollectiveEpilogueINS1F_23Sm100TmaWarpSpecializedILi3ELi2ELi32ELb1ELb0EEEJNS5_IJNSA_ILi128EEESG_SH_EEENS5_IJNST_IS1K_SC_EENST_ISH_SC_EEEEESJ_SK_SJ_SK_NS1F_6fusion15FusionCallbacksIS1J_NS1P_17LinearCombinationISJ_fSJ_fLNS_15FloatRoundStyleE2EEES1L_S1O_JEEENS4_5SM1004TMEM4LOAD26SM100_TMEM_LOAD_32dp32b32xENS4_13SM90_TMA_LOADES1B_NS4_39AutoVectorizingCopyWithAssumedAlignmentILi128EEENS4_14SM90_TMA_STOREES1B_S21_S21_EEEvvEEEEvNT_6ParamsE) ;  /* 0xffffff6002447950 */ /* 0x000fea0003c3ffff */
        .weak           $__internal_1_$__cuda_sm10x_tcgen05_guardrail_trap_phase_invalid_during_alloc
        .type           $__internal_1_$__cuda_sm10x_tcgen05_guardrail_trap_phase_invalid_during_alloc,@function
        .size           $__internal_1_$__cuda_sm10x_tcgen05_guardrail_trap_phase_invalid_during_alloc,($__internal_2_$__cuda_sm10x_tcgen05_guardrail_trap_unallocated_columns_being_dealloced - $__internal_1_$__cuda_sm10x_tcgen05_guardrail_trap_phase_invalid_during_alloc)
$__internal_1_$__cuda_sm10x_tcgen05_guardrail_trap_phase_invalid_during_alloc:
[----:B------:R-:W-:Y:S05]  /*9ef0*/  BPT.TRAP 0x1 ;  /* 0x000000040000795c */ /* 0x000fea0000300000 */
[----:B------:R-:W-:-:S04]  /*9f00*/  MOV R5, 0x0 ;  /* 0x0000000000057802 */ /* 0x000fc80000000f00 */
[----:B------:R-:W-:Y:S05]  /*9f10*/  RET.REL.NODEC R4 `(_ZN7cutlass13device_kernelINS_4gemm6kernel13GemmUniversalIN4cute5tupleIJiiiiEEENS1_10collective13CollectiveMmaINS1_35MainloopSm100TmaUmmaWarpSpecializedILi20ELi2ELi4ENS5_IJNS4_1CILi2EEESB_NSA_ILi1EEEEEEEENS5_IJNSA_ILi256EEENSA_ILi64EEENSA_ILi32EEEEEENS_10bfloat16_tENS5_IJlSC_lEEESJ_SK_NS4_8TiledMMAINS4_8MMA_AtomIJNS4_26SM100_MMA_F16BF16_2x1SM_SSISJ_SJ_fLi256ELi64ELNS4_4UMMA5MajorE0ELSP_0ELNSO_7ScaleInE0ELSQ_0EEEEEENS4_6LayoutINS5_IJSC_SC_SC_EEENS5_IJNSA_ILi0EEESV_SV_EEEEENS5_IJNS4_10UnderscoreESY_SY_EEEEENS4_28SM100_TMA_2SM_LOAD_MULTICASTENS4_14ComposedLayoutINS4_7SwizzleILi2ELi4ELi3EEENS4_18smem_ptr_flag_bitsILi16EEENST_INS5_IJNSA_ILi8EEESH_EEENS5_IJSH_SC_EEEEEEEvNS4_8identityENS4_18SM100_TMA_2SM_LOADES1B_vS1C_EENS_8epilogue10collective18CollectiveEpilogueINS1F_23Sm100TmaWarpSpecializedILi3ELi2ELi32ELb1ELb0EEEJNS5_IJNSA_ILi128EEESG_SH_EEENS5_IJNST_IS1K_SC_EENST_ISH_SC_EEEEESJ_SK_SJ_SK_NS1F_6fusion15FusionCallbacksIS1J_NS1P_17LinearCombinationISJ_fSJ_fLNS_15FloatRoundStyleE2EEES1L_S1O_JEEENS4_5SM1004TMEM4LOAD26SM100_TMEM_LOAD_32dp32b32xENS4_13SM90_TMA_LOADES1B_NS4_39AutoVectorizingCopyWithAssumedAlignmentILi128EEENS4_14SM90_TMA_STOREES1B_S21_S21_EEEvvEEEEvNT_6ParamsE) ;  /* 0xffffff6004387950 */ /* 0x000fea0003c3ffff */
        .weak           $__internal_2_$__cuda_sm10x_tcgen05_guardrail_trap_unallocated_columns_being_dealloced
        .type           $__internal_2_$__cuda_sm10x_tcgen05_guardrail_trap_unallocated_columns_being_dealloced,@function
        .size           $__internal_2_$__cuda_sm10x_tcgen05_guardrail_trap_unallocated_columns_being_dealloced,(.L_x_224 - $__internal_2_$__cuda_sm10x_tcgen05_guardrail_trap_unallocated_columns_being_dealloced)
$__internal_2_$__cuda_sm10x_tcgen05_guardrail_trap_unallocated_columns_being_dealloced:
[----:B------:R-:W-:Y:S05]  /*9f20*/  BPT.TRAP 0x1 ;  /* 0x000000040000795c */ /* 0x000fea0000300000 */
[----:B------:R-:W-:-:S04]  /*9f30*/  HFMA2 R3, -RZ, RZ, 0, 0 ;  /* 0x00000000ff037431 */ /* 0x000fc800000001ff */
[----:B------:R-:W-:Y:S05]  /*9f40*/  RET.REL.NODEC R2 `(_ZN7cutlass13device_kernelINS_4gemm6kernel13GemmUniversalIN4cute5tupleIJiiiiEEENS1_10collective13CollectiveMmaINS1_35MainloopSm100TmaUmmaWarpSpecializedILi20ELi2ELi4ENS5_IJNS4_1CILi2EEESB_NSA_ILi1EEEEEEEENS5_IJNSA_ILi256EEENSA_ILi64EEENSA_ILi32EEEEEENS_10bfloat16_tENS5_IJlSC_lEEESJ_SK_NS4_8TiledMMAINS4_8MMA_AtomIJNS4_26SM100_MMA_F16BF16_2x1SM_SSISJ_SJ_fLi256ELi64ELNS4_4UMMA5MajorE0ELSP_0ELNSO_7ScaleInE0ELSQ_0EEEEEENS4_6LayoutINS5_IJSC_SC_SC_EEENS5_IJNSA_ILi0EEESV_SV_EEEEENS5_IJNS4_10UnderscoreESY_SY_EEEEENS4_28SM100_TMA_2SM_LOAD_MULTICASTENS4_14ComposedLayoutINS4_7SwizzleILi2ELi4ELi3EEENS4_18smem_ptr_flag_bitsILi16EEENST_INS5_IJNSA_ILi8EEESH_EEENS5_IJSH_SC_EEEEEEEvNS4_8identityENS4_18SM100_TMA_2SM_LOADES1B_vS1C_EENS_8epilogue10collective18CollectiveEpilogueINS1F_23Sm100TmaWarpSpecializedILi3ELi2ELi32ELb1ELb0EEEJNS5_IJNSA_ILi128EEESG_SH_EEENS5_IJNST_IS1K_SC_EENST_ISH_SC_EEEEESJ_SK_SJ_SK_NS1F_6fusion15FusionCallbacksIS1J_NS1P_17LinearCombinationISJ_fSJ_fLNS_15FloatRoundStyleE2EEES1L_S1O_JEEENS4_5SM1004TMEM4LOAD26SM100_TMEM_LOAD_32dp32b32xENS4_13SM90_TMA_LOADES1B_NS4_39AutoVectorizingCopyWithAssumedAlignmentILi128EEENS4_14SM90_TMA_STOREES1B_S21_S21_EEEvvEEEEvNT_6ParamsE) ;  /* 0xffffff60022c7950 */ /* 0x000fea0003c3ffff */
.L_x_223:
[----:B------:R-:W-:-:S00]  /*9f50*/  BRA `(.L_x_223) ;  /* 0xfffffffc00fc7947 */ /* 0x000fc0000383ffff */
[----:B------:R-:W-:-:S00]  /*9f60*/  NOP ;  /* 0x0000000000007918 */ /* 0x000fc00000000000 */
        /* <DEDUP_REMOVED lines=9> */
.L_x_224:


//--------------------- .nv.global.init           --------------------------
	.section	.nv.global.init,"aw",@progbits
.nv.global.init:
	.type		$str$27,@object
	.size		$str$27,($str$28 - $str$27)
$str$27:
        /*0000*/ 	.byte	0x28, 0x61, 0x64, 0x64, 0x72, 0x65, 0x73, 0x73, 0x20, 0x26, 0x20, 0x6d, 0x61, 0x73, 0x6b, 0x29
        /*0010*/ 	.byte	0x20, 0x3d, 0x3d, 0x20, 0x30, 0x00
	.type		$str$28,@object
	.size		$str$28,($str$26 - $str$28)
$str$28:
        /*0016*/ 	.byte	0x2f, 0x74, 0x6d, 0x70, 0x2f, 0x63, 0x75, 0x74, 0x6c, 0x61, 0x73, 0x73, 0x5f, 0x73, 0x77, 0x65
        /*0026*/ 	.byte	0x65, 0x70, 0x5f, 0x73, 0x72, 0x63, 0x2f, 0x69, 0x6e, 0x63, 0x6c, 0x75, 0x64, 0x65, 0x2f, 0x63
        /*0036*/ 	.byte	0x75, 0x74, 0x65, 0x2f, 0x70, 0x6f, 0x69, 0x6e, 0x74, 0x65, 0x72, 0x5f, 0x66, 0x6c, 0x61, 0x67
        /*0046*/ 	.byte	0x67, 0x65, 0x64, 0x2e, 0x68, 0x70, 0x70, 0x00
	.type		$str$26,@object
	.size		$str$26,($str$25 - $str$26)
$str$26:
        /*004e*/ 	.byte	0x2f, 0x74, 0x6d, 0x70, 0x2f, 0x63, 0x75, 0x74, 0x6c, 0x61, 0x73, 0x73, 0x5f, 0x73, 0x77, 0x65
        /*005e*/ 	.byte	0x65, 0x70, 0x5f, 0x73, 0x72, 0x63, 0x2f, 0x69, 0x6e, 0x63, 0x6c, 0x75, 0x64, 0x65, 0x2f, 0x63
        /*006e*/ 	.byte	0x75, 0x74, 0x65, 0x2f, 0x61, 0x74, 0x6f, 0x6d, 0x2f, 0x63, 0x6f, 0x70, 0x79, 0x5f, 0x74, 0x72
        /*007e*/ 	.byte	0x61, 0x69, 0x74, 0x73, 0x5f, 0x73, 0x6d, 0x31, 0x30, 0x30, 0x2e, 0x68, 0x70, 0x70, 0x00
	.type		$str$25,@object
	.size		$str$25,(__unnamed_1 - $str$25)
$str$25:
        /*008d*/ 	.byte	0x28, 0x28, 0x75, 0x69, 0x6e, 0x74, 0x33, 0x32, 0x5f, 0x74, 0x28, 0x74, 0x68, 0x72, 0x65, 0x61
        /*009d*/ 	.byte	0x64, 0x49, 0x64, 0x78, 0x2e, 0x78, 0x29, 0x20, 0x2f, 0x20, 0x33, 0x32, 0x29, 0x20, 0x25, 0x20
        /*00ad*/ 	.byte	0x34, 0x29, 0x20, 0x3d, 0x3d, 0x20, 0x28, 0x28, 0x28, 0x74, 0x6d, 0x65, 0x6d, 0x5f, 0x61, 0x64
        /*00bd*/ 	.byte	0x64, 0x72, 0x20, 0x3e, 0x3e, 0x20, 0x31, 0x36, 0x29, 0x20, 0x2f, 0x20, 0x33, 0x32, 0x29, 0x20
        /*00cd*/ 	.byte	0x25, 0x20, 0x34, 0x29, 0x00
	.type		__unnamed_1,@object
	.size		__unnamed_1,(__unnamed_2 - __unnamed_1)
__unnamed_1:
        /*00d2*/ 	.byte	0x61, 0x75, 0x74, 0x6f, 0x20, 0x63, 0x75, 0x74, 0x65, 0x3a, 0x3a, 0x61, 0x73, 0x5f, 0x70, 0x6f
        /* <DEDUP_REMOVED lines=24> */
        /*0262*/ 	.byte	0x34, 0x30, 0x39, 0x36, 0x3e, 0x3e, 0x3e, 0x3e, 0x5d, 0x00
	.type		__unnamed_2,@object
	.size		__unnamed_2,(.L_2 - __unnamed_2)
__unnamed_2:
        /* <DEDUP_REMOVED lines=42> */
        /*050c*/ 	.byte	0x3e, 0x3e, 0x5d, 0x00
.L_2:


//--------------------- .nv.shared._ZN7cutlass13device_kernelINS_4gemm6kernel13GemmUniversalIN4cute5tupleIJiiiiEEENS1_10collective13CollectiveMmaINS1_35MainloopSm100TmaUmmaWarpSpecializedILi20ELi2ELi4ENS5_IJNS4_1CILi2EEESB_NSA_ILi1EEEEEEEENS5_IJNSA_ILi256EEENSA_ILi64EEENSA_ILi32EEEEEENS_10bfloat16_tENS5_IJlSC_lEEESJ_SK_NS4_8TiledMMAINS4_8MMA_AtomIJNS4_26SM100_MMA_F16BF16_2x1SM_SSISJ_SJ_fLi256ELi64ELNS4_4UMMA5MajorE0ELSP_0ELNSO_7ScaleInE0ELSQ_0EEEEEENS4_6LayoutINS5_IJSC_SC_SC_EEENS5_IJNSA_ILi0EEESV_SV_EEEEENS5_IJNS4_10UnderscoreESY_SY_EEEEENS4_28SM100_TMA_2SM_LOAD_MULTICASTENS4_14ComposedLayoutINS4_7SwizzleILi2ELi4ELi3EEENS4_18smem_ptr_flag_bitsILi16EEENST_INS5_IJNSA_ILi8EEESH_EEENS5_IJSH_SC_EEEEEEEvNS4_8identityENS4_18SM100_TMA_2SM_LOADES1B_vS1C_EENS_8epilogue10collective18CollectiveEpilogueINS1F_23Sm100TmaWarpSpecializedILi3ELi2ELi32ELb1ELb0EEEJNS5_IJNSA_ILi128EEESG_SH_EEENS5_IJNST_IS1K_SC_EENST_ISH_SC_EEEEESJ_SK_SJ_SK_NS1F_6fusion15FusionCallbacksIS1J_NS1P_17LinearCombinationISJ_fSJ_fLNS_15FloatRoundStyleE2EEES1L_S1O_JEEENS4_5SM1004TMEM4LOAD26SM100_TMEM_LOAD_32dp32b32xENS4_13SM90_TMA_LOADES1B_NS4_39AutoVectorizingCopyWithAssumedAlignmentILi128EEENS4_14SM90_TMA_STOREES1B_S21_S21_EEEvvEEEEvNT_6ParamsE --------------------------
	.section	.nv.shared._ZN7cutlass13device_kernelINS_4gemm6kernel13GemmUniversalIN4cute5tupleIJiiiiEEENS1_10collective13CollectiveMmaINS1_35MainloopSm100TmaUmmaWarpSpecializedILi20ELi2ELi4ENS5_IJNS4_1CILi2EEESB_NSA_ILi1EEEEEEEENS5_IJNSA_ILi256EEENSA_ILi64EEENSA_ILi32EEEEEENS_10bfloat16_tENS5_IJlSC_lEEESJ_SK_NS4_8TiledMMAINS4_8MMA_AtomIJNS4_26SM100_MMA_F16BF16_2x1SM_SSISJ_SJ_fLi256ELi64ELNS4_4UMMA5MajorE0ELSP_0ELNSO_7ScaleInE0ELSQ_0EEEEEENS4_6LayoutINS5_IJSC_SC_SC_EEENS5_IJNSA_ILi0EEESV_SV_EEEEENS5_IJNS4_10UnderscoreESY_SY_EEEEENS4_28SM100_TMA_2SM_LOAD_MULTICASTENS4_14ComposedLayoutINS4_7SwizzleILi2ELi4ELi3EEENS4_18smem_ptr_flag_bitsILi16EEENST_INS5_IJNSA_ILi8EEESH_EEENS5_IJSH_SC_EEEEEEEvNS4_8identityENS4_18SM100_TMA_2SM_LOADES1B_vS1C_EENS_8epilogue10collective18CollectiveEpilogueINS1F_23Sm100TmaWarpSpecializedILi3ELi2ELi32ELb1ELb0EEEJNS5_IJNSA_ILi128EEESG_SH_EEENS5_IJNST_IS1K_SC_EENST_ISH_SC_EEEEESJ_SK_SJ_SK_NS1F_6fusion15FusionCallbacksIS1J_NS1P_17LinearCombinationISJ_fSJ_fLNS_15FloatRoundStyleE2EEES1L_S1O_JEEENS4_5SM1004TMEM4LOAD26SM100_TMEM_LOAD_32dp32b32xENS4_13SM90_TMA_LOADES1B_NS4_39AutoVectorizingCopyWithAssumedAlignmentILi128EEENS4_14SM90_TMA_STOREES1B_S21_S21_EEEvvEEEEvNT_6ParamsE,"aw",@nobits
	.sectionflags	@""
	.align	16
	.zero		1024


//--------------------- .nv.shared.reserved.0     --------------------------
	.section	.nv.shared.reserved.0,"aw",@nobits
	.weak		__nv_reservedSMEM_offset_0_alias
	.size		__nv_reservedSMEM_offset_0_alias, 0, 64
	.other		__nv_reservedSMEM_offset_0_alias,@"STO_CUDA_RESERVED_SHARED STV_DEFAULT"
__nv_reservedSMEM_offset_0_alias:
	.zero		0
.nv.shared.reserved.0:
	.zero		64
	.weak		__nv_reservedSMEM_tcgen05_partition
	.type		__nv_reservedSMEM_tcgen05_partition,@object
	.size		__nv_reservedSMEM_tcgen05_partition,(.L_0 - __nv_reservedSMEM_tcgen05_partition)
__nv_reservedSMEM_tcgen05_partition:
	.zero		32
.L_0:


//--------------------- .nv.global                --------------------------
	.section	.nv.global,"aw",@nobits
.nv.global:
	.type		_ZN40_INTERNAL_7a012da5_4_k_cu_03662afd_301254cute1_E,@object
	.size		_ZN40_INTERNAL_7a012da5_4_k_cu_03662afd_301254cute1_E,(_ZN40_INTERNAL_7a012da5_4_k_cu_03662afd_301254cuda3std3__45__cpo6cbeginE - _ZN40_INTERNAL_7a012da5_4_k_cu_03662afd_301254cute1_E)
_ZN40_INTERNAL_7a012da5_4_k_cu_03662afd_301254cute1_E:
	.zero		1
	.type		_ZN40_INTERNAL_7a012da5_4_k_cu_03662afd_301254cuda3std3__45__cpo6cbeginE,@object
	.size		_ZN40_INTERNAL_7a012da5_4_k_cu_03662afd_301254cuda3std3__45__cpo6cbeginE,(_ZN40_INTERNAL_7a012da5_4_k_cu_03662afd_301254cuda3std3__48in_placeE - _ZN40_INTERNAL_7a012da5_4_k_cu_03662afd_301254cuda3std3__45__cpo6cbeginE)
_ZN40_INTERNAL_7a012da5_4_k_cu_03662afd_301254cuda3std3__45__cpo6cbeginE:
	.zero		1
	.type		_ZN40_INTERNAL_7a012da5_4_k_cu_03662afd_301254cuda3std3__48in_placeE,@object
	.size		_ZN40_INTERNAL_7a012da5_4_k_cu_03662afd_301254cuda3std3__48in_placeE,(_ZN40_INTERNAL_7a012da5_4_k_cu_03662afd_301254cuda3std6ranges3__45__cpo9iter_moveE - _ZN40_INTERNAL_7a012da5_4_k_cu_03662afd_301254cuda3std3__48in_placeE)
_ZN40_INTERNAL_7a012da5_4_k_cu_03662afd_301254cuda3std3__48in_placeE:
	.zero		1
	.type		_ZN40_INTERNAL_7a012da5_4_k_cu_03662afd_301254cuda3std6ranges3__45__cpo9iter_moveE,@object
	.size		_ZN40_INTERNAL_7a012da5_4_k_cu_03662afd_301254cuda3std6ranges3__45__cpo9iter_moveE,(_ZN40_INTERNAL_7a012da5_4_k_cu_03662afd_301254cuda3std3__45__cpo5beginE - _ZN40_INTERNAL_7a012da5_4_k_cu_03662afd_301254cuda3std6ranges3__45__cpo9iter_moveE)
_ZN40_INTERNAL_7a012da5_4_k_cu_03662afd_301254cuda3std6ranges3__45__cpo9iter_moveE:
	.zero		1
	.type		_ZN40_INTERNAL_7a012da5_4_k_cu_03662afd_301254cuda3std3__45__cpo5beginE,@object
	.size		_ZN40_INTERNAL_7a012da5_4_k_cu_03662afd_301254cuda3std3__45__cpo5beginE,(_ZN40_INTERNAL_7a012da5_4_k_cu_03662afd_301254cuda3std3__442_GLOBAL__N__7a012da5_4_k_cu_03662afd_301256ignoreE - _ZN40_INTERNAL_7a012da5_4_k_cu_03662afd_301254cuda3std3__45__cpo5beginE)
_ZN40_INTERNAL_7a012da5_4_k_cu_03662afd_301254cuda3std3__45__cpo5beginE:
	.zero		1
	.type		_ZN40_INTERNAL_7a012da5_4_k_cu_03662afd_301254cuda3std3__442_GLOBAL__N__7a012da5_4_k_cu_03662afd_301256ignoreE,@object
	.size		_ZN40_INTERNAL_7a012da5_4_k_cu_03662afd_301254cuda3std3__442_GLOBAL__N__7a012da5_4_k_cu_03662afd_301256ignoreE,(_ZN40_INTERNAL_7a012da5_4_k_cu_03662afd_301254cute7productE - _ZN40_INTERNAL_7a012da5_4_k_cu_03662afd_301254cuda3std3__442_GLOBAL__N__7a012da5_4_k_cu_03662afd_301256ignoreE)
_ZN40_INTERNAL_7a012da5_4_k_cu_03662afd_301254cuda3std3__442_GLOBAL__N__7a012da5_4_k_cu_03662afd_301256ignoreE:
	.zero		1
	.type		_ZN40_INTERNAL_7a012da5_4_k_cu_03662afd_301254cute7productE,@object
	.size		_ZN40_INTERNAL_7a012da5_4_k_cu_03662afd_301254cute7productE,(_ZN40_INTERNAL_7a012da5_4_k_cu_03662afd_301254cuda3std3__45__cpo3endE - _ZN40_INTERNAL_7a012da5_4_k_cu_03662afd_301254cute7productE)
_ZN40_INTERNAL_7a012da5_4_k_cu_03662afd_301254cute7productE:
	.zero		1
	.type		_ZN40_INTERNAL_7a012da5_4_k_cu_03662afd_301254cuda3std3__45__cpo3endE,@object
	.size		_ZN40_INTERNAL_7a012da5_4_k_cu_03662afd_301254cuda3std3__45__cpo3endE,(_ZN40_INTERNAL_7a012da5_4_k_cu_03662afd_301254cuda3std3__419piecewise_constructE - _ZN40_INTERNAL_7a012da5_4_k_cu_03662afd_301254cuda3std3__45__cpo3endE)
_ZN40_INTERNAL_7a012da5_4_k_cu_03662afd_301254cuda3std3__45__cpo3endE:
	.zero		1
	.type		_ZN40_INTERNAL_7a012da5_4_k_cu_03662afd_301254cuda3std3__419piecewise_constructE,@object
	.size		_ZN40_INTERNAL_7a012da5_4_k_cu_03662afd_301254cuda3std3__419piecewise_constructE,(_ZN40_INTERNAL_7a012da5_4_k_cu_03662afd_301254cuda3std3__45__cpo4cendE - _ZN40_INTERNAL_7a012da5_4_k_cu_03662afd_301254cuda3std3__419piecewise_constructE)
_ZN40_INTERNAL_7a012da5_4_k_cu_03662afd_301254cuda3std3__419piecewise_constructE:
	.zero		1
	.type		_ZN40_INTERNAL_7a012da5_4_k_cu_03662afd_301254cuda3std3__45__cpo4cendE,@object
	.size		_ZN40_INTERNAL_7a012da5_4_k_cu_03662afd_301254cuda3std3__45__cpo4cendE,(_ZN40_INTERNAL_7a012da5_4_k_cu_03662afd_301254cuda3std6ranges3__45__cpo4swapE - _ZN40_INTERNAL_7a012da5_4_k_cu_03662afd_301254cuda3std3__45__cpo4cendE)
_ZN40_INTERNAL_7a012da5_4_k_cu_03662afd_301254cuda3std3__45__cpo4cendE:
	.zero		1
	.type		_ZN40_INTERNAL_7a012da5_4_k_cu_03662afd_301254cuda3std6ranges3__45__cpo4swapE,@object
	.size		_ZN40_INTERNAL_7a012da5_4_k_cu_03662afd_301254cuda3std6ranges3__45__cpo4swapE,(.L_10 - _ZN40_INTERNAL_7a012da5_4_k_cu_03662afd_301254cuda3std6ranges3__45__cpo4swapE)
_ZN40_INTERNAL_7a012da5_4_k_cu_03662afd_301254cuda3std6ranges3__45__cpo4swapE:
	.zero		1
.L_10:


//--------------------- .nv.constant0._ZN7cutlass13device_kernelINS_4gemm6kernel13GemmUniversalIN4cute5tupleIJiiiiEEENS1_10collective13CollectiveMmaINS1_35MainloopSm100TmaUmmaWarpSpecializedILi20ELi2ELi4ENS5_IJNS4_1CILi2EEESB_NSA_ILi1EEEEEEEENS5_IJNSA_ILi256EEENSA_ILi64EEENSA_ILi32EEEEEENS_10bfloat16_tENS5_IJlSC_lEEESJ_SK_NS4_8TiledMMAINS4_8MMA_AtomIJNS4_26SM100_MMA_F16BF16_2x1SM_SSISJ_SJ_fLi256ELi64ELNS4_4UMMA5MajorE0ELSP_0ELNSO_7ScaleInE0ELSQ_0EEEEEENS4_6LayoutINS5_IJSC_SC_SC_EEENS5_IJNSA_ILi0EEESV_SV_EEEEENS5_IJNS4_10UnderscoreESY_SY_EEEEENS4_28SM100_TMA_2SM_LOAD_MULTICASTENS4_14ComposedLayoutINS4_7SwizzleILi2ELi4ELi3EEENS4_18smem_ptr_flag_bitsILi16EEENST_INS5_IJNSA_ILi8EEESH_EEENS5_IJSH_SC_EEEEEEEvNS4_8identityENS4_18SM100_TMA_2SM_LOADES1B_vS1C_EENS_8epilogue10collective18CollectiveEpilogueINS1F_23Sm100TmaWarpSpecializedILi3ELi2ELi32ELb1ELb0EEEJNS5_IJNSA_ILi128EEESG_SH_EEENS5_IJNST_IS1K_SC_EENST_ISH_SC_EEEEESJ_SK_SJ_SK_NS1F_6fusion15FusionCallbacksIS1J_NS1P_17LinearCombinationISJ_fSJ_fLNS_15FloatRoundStyleE2EEES1L_S1O_JEEENS4_5SM1004TMEM4LOAD26SM100_TMEM_LOAD_32dp32b32xENS4_13SM90_TMA_LOADES1B_NS4_39AutoVectorizingCopyWithAssumedAlignmentILi128EEENS4_14SM90_TMA_STOREES1B_S21_S21_EEEvvEEEEvNT_6ParamsE --------------------------
	.section	.nv.constant0._ZN7cutlass13device_kernelINS_4gemm6kernel13GemmUniversalIN4cute5tupleIJiiiiEEENS1_10collective13CollectiveMmaINS1_35MainloopSm100TmaUmmaWarpSpecializedILi20ELi2ELi4ENS5_IJNS4_1CILi2EEESB_NSA_ILi1EEEEEEEENS5_IJNSA_ILi256EEENSA_ILi64EEENSA_ILi32EEEEEENS_10bfloat16_tENS5_IJlSC_lEEESJ_SK_NS4_8TiledMMAINS4_8MMA_AtomIJNS4_26SM100_MMA_F16BF16_2x1SM_SSISJ_SJ_fLi256ELi64ELNS4_4UMMA5MajorE0ELSP_0ELNSO_7ScaleInE0ELSQ_0EEEEEENS4_6LayoutINS5_IJSC_SC_SC_EEENS5_IJNSA_ILi0EEESV_SV_EEEEENS5_IJNS4_10UnderscoreESY_SY_EEEEENS4_28SM100_TMA_2SM_LOAD_MULTICASTENS4_14ComposedLayoutINS4_7SwizzleILi2ELi4ELi3EEENS4_18smem_ptr_flag_bitsILi16EEENST_INS5_IJNSA_ILi8EEESH_EEENS5_IJSH_SC_EEEEEEEvNS4_8identityENS4_18SM100_TMA_2SM_LOADES1B_vS1C_EENS_8epilogue10collective18CollectiveEpilogueINS1F_23Sm100TmaWarpSpecializedILi3ELi2ELi32ELb1ELb0EEEJNS5_IJNSA_ILi128EEESG_SH_EEENS5_IJNST_IS1K_SC_EENST_ISH_SC_EEEEESJ_SK_SJ_SK_NS1F_6fusion15FusionCallbacksIS1J_NS1P_17LinearCombinationISJ_fSJ_fLNS_15FloatRoundStyleE2EEES1L_S1O_JEEENS4_5SM1004TMEM4LOAD26SM100_TMEM_LOAD_32dp32b32xENS4_13SM90_TMA_LOADES1B_NS4_39AutoVectorizingCopyWithAssumedAlignmentILi128EEENS4_14SM90_TMA_STOREES1B_S21_S21_EEEvvEEEEvNT_6ParamsE,"a",@progbits
	.sectionflags	@""
	.align	4
.nv.constant0._ZN7cutlass13device_kernelINS_4gemm6kernel13GemmUniversalIN4cute5tupleIJiiiiEEENS1_10collective13CollectiveMmaINS1_35MainloopSm100TmaUmmaWarpSpecializedILi20ELi2ELi4ENS5_IJNS4_1CILi2EEESB_NSA_ILi1EEEEEEEENS5_IJNSA_ILi256EEENSA_ILi64EEENSA_ILi32EEEEEENS_10bfloat16_tENS5_IJlSC_lEEESJ_SK_NS4_8TiledMMAINS4_8MMA_AtomIJNS4_26SM100_MMA_F16BF16_2x1SM_SSISJ_SJ_fLi256ELi64ELNS4_4UMMA5MajorE0ELSP_0ELNSO_7ScaleInE0ELSQ_0EEEEEENS4_6LayoutINS5_IJSC_SC_SC_EEENS5_IJNSA_ILi0EEESV_SV_EEEEENS5_IJNS4_10UnderscoreESY_SY_EEEEENS4_28SM100_TMA_2SM_LOAD_MULTICASTENS4_14ComposedLayoutINS4_7SwizzleILi2ELi4ELi3EEENS4_18smem_ptr_flag_bitsILi16EEENST_INS5_IJNSA_ILi8EEESH_EEENS5_IJSH_SC_EEEEEEEvNS4_8identityENS4_18SM100_TMA_2SM_LOADES1B_vS1C_EENS_8epilogue10collective18CollectiveEpilogueINS1F_23Sm100TmaWarpSpecializedILi3ELi2ELi32ELb1ELb0EEEJNS5_IJNSA_ILi128EEESG_SH_EEENS5_IJNST_IS1K_SC_EENST_ISH_SC_EEEEESJ_SK_SJ_SK_NS1F_6fusion15FusionCallbacksIS1J_NS1P_17LinearCombinationISJ_fSJ_fLNS_15FloatRoundStyleE2EEES1L_S1O_JEEENS4_5SM1004TMEM4LOAD26SM100_TMEM_LOAD_32dp32b32xENS4_13SM90_TMA_LOADES1B_NS4_39AutoVectorizingCopyWithAssumedAlignmentILi128EEENS4_14SM90_TMA_STOREES1B_S21_S21_EEEvvEEEEvNT_6ParamsE:
	.zero		2944


//--------------------- SYMBOLS --------------------------

	.type		.nv.reservedSmem.offset0,@object
	.size		.nv.reservedSmem.offset0,0x4
	.type		.nv.reservedSmem.cap,@object
	.size		.nv.reservedSmem.cap,0x4
	.type		__assertfail,@function
